//
// Generated by NVIDIA NVVM Compiler
//
// Compiler Build ID: CL-36424714
// Cuda compilation tools, release 13.0, V13.0.88
// Based on NVVM 20.0.0
//

.version 9.0
.target sm_100
.address_size 64

	// .globl	_Z14EvenOddPreSortPii
// _ZZ17BitonicBlockMergePiiiE9sharedMem has been demoted
.global .align 1 .b8 _ZN34_INTERNAL_9290c29e_4_k_cu_ce9efbc34cuda3std3__45__cpo5beginE[1];
.global .align 1 .b8 _ZN34_INTERNAL_9290c29e_4_k_cu_ce9efbc34cuda3std3__45__cpo3endE[1];
.global .align 1 .b8 _ZN34_INTERNAL_9290c29e_4_k_cu_ce9efbc34cuda3std3__45__cpo6cbeginE[1];
.global .align 1 .b8 _ZN34_INTERNAL_9290c29e_4_k_cu_ce9efbc34cuda3std3__45__cpo4cendE[1];
.global .align 1 .b8 _ZN34_INTERNAL_9290c29e_4_k_cu_ce9efbc34cuda3std3__45__cpo6rbeginE[1];
.global .align 1 .b8 _ZN34_INTERNAL_9290c29e_4_k_cu_ce9efbc34cuda3std3__45__cpo4rendE[1];
.global .align 1 .b8 _ZN34_INTERNAL_9290c29e_4_k_cu_ce9efbc34cuda3std3__45__cpo7crbeginE[1];
.global .align 1 .b8 _ZN34_INTERNAL_9290c29e_4_k_cu_ce9efbc34cuda3std3__45__cpo5crendE[1];
.global .align 1 .b8 _ZN34_INTERNAL_9290c29e_4_k_cu_ce9efbc34cuda3std3__436_GLOBAL__N__9290c29e_4_k_cu_ce9efbc36ignoreE[1];
.global .align 1 .b8 _ZN34_INTERNAL_9290c29e_4_k_cu_ce9efbc34cuda3std3__419piecewise_constructE[1];
.global .align 1 .b8 _ZN34_INTERNAL_9290c29e_4_k_cu_ce9efbc34cuda3std3__48in_placeE[1];
.global .align 1 .b8 _ZN34_INTERNAL_9290c29e_4_k_cu_ce9efbc34cuda3std3__420unreachable_sentinelE[1];
.global .align 1 .b8 _ZN34_INTERNAL_9290c29e_4_k_cu_ce9efbc34cuda3std3__47nulloptE[1];
.global .align 1 .b8 _ZN34_INTERNAL_9290c29e_4_k_cu_ce9efbc34cuda3std3__48unexpectE[1];
.global .align 1 .b8 _ZN34_INTERNAL_9290c29e_4_k_cu_ce9efbc34cuda3std6ranges3__45__cpo4swapE[1];
.global .align 1 .b8 _ZN34_INTERNAL_9290c29e_4_k_cu_ce9efbc34cuda3std6ranges3__45__cpo9iter_moveE[1];
.global .align 1 .b8 _ZN34_INTERNAL_9290c29e_4_k_cu_ce9efbc34cuda3std6ranges3__45__cpo5beginE[1];
.global .align 1 .b8 _ZN34_INTERNAL_9290c29e_4_k_cu_ce9efbc34cuda3std6ranges3__45__cpo3endE[1];
.global .align 1 .b8 _ZN34_INTERNAL_9290c29e_4_k_cu_ce9efbc34cuda3std6ranges3__45__cpo6cbeginE[1];
.global .align 1 .b8 _ZN34_INTERNAL_9290c29e_4_k_cu_ce9efbc34cuda3std6ranges3__45__cpo4cendE[1];
.global .align 1 .b8 _ZN34_INTERNAL_9290c29e_4_k_cu_ce9efbc34cuda3std6ranges3__45__cpo7advanceE[1];
.global .align 1 .b8 _ZN34_INTERNAL_9290c29e_4_k_cu_ce9efbc34cuda3std6ranges3__45__cpo9iter_swapE[1];
.global .align 1 .b8 _ZN34_INTERNAL_9290c29e_4_k_cu_ce9efbc34cuda3std6ranges3__45__cpo4nextE[1];
.global .align 1 .b8 _ZN34_INTERNAL_9290c29e_4_k_cu_ce9efbc34cuda3std6ranges3__45__cpo4prevE[1];
.global .align 1 .b8 _ZN34_INTERNAL_9290c29e_4_k_cu_ce9efbc34cuda3std6ranges3__45__cpo4dataE[1];
.global .align 1 .b8 _ZN34_INTERNAL_9290c29e_4_k_cu_ce9efbc34cuda3std6ranges3__45__cpo5cdataE[1];
.global .align 1 .b8 _ZN34_INTERNAL_9290c29e_4_k_cu_ce9efbc34cuda3std6ranges3__45__cpo4sizeE[1];
.global .align 1 .b8 _ZN34_INTERNAL_9290c29e_4_k_cu_ce9efbc34cuda3std6ranges3__45__cpo5ssizeE[1];
.global .align 1 .b8 _ZN34_INTERNAL_9290c29e_4_k_cu_ce9efbc34cuda3std6ranges3__45__cpo8distanceE[1];
.global .align 1 .b8 _ZN34_INTERNAL_9290c29e_4_k_cu_ce9efbc36thrust24THRUST_300001_SM_1000_NS8cuda_cub3parE[1];
.global .align 1 .b8 _ZN34_INTERNAL_9290c29e_4_k_cu_ce9efbc36thrust24THRUST_300001_SM_1000_NS8cuda_cub10par_nosyncE[1];
.global .align 1 .b8 _ZN34_INTERNAL_9290c29e_4_k_cu_ce9efbc36thrust24THRUST_300001_SM_1000_NS6system6detail10sequential3seqE[1];
.global .align 1 .b8 _ZN34_INTERNAL_9290c29e_4_k_cu_ce9efbc36thrust24THRUST_300001_SM_1000_NS6system3cpp3parE[1];
.global .align 1 .b8 _ZN34_INTERNAL_9290c29e_4_k_cu_ce9efbc36thrust24THRUST_300001_SM_1000_NS12placeholders2_1E[1];
.global .align 1 .b8 _ZN34_INTERNAL_9290c29e_4_k_cu_ce9efbc36thrust24THRUST_300001_SM_1000_NS12placeholders2_2E[1];
.global .align 1 .b8 _ZN34_INTERNAL_9290c29e_4_k_cu_ce9efbc36thrust24THRUST_300001_SM_1000_NS12placeholders2_3E[1];
.global .align 1 .b8 _ZN34_INTERNAL_9290c29e_4_k_cu_ce9efbc36thrust24THRUST_300001_SM_1000_NS12placeholders2_4E[1];
.global .align 1 .b8 _ZN34_INTERNAL_9290c29e_4_k_cu_ce9efbc36thrust24THRUST_300001_SM_1000_NS12placeholders2_5E[1];
.global .align 1 .b8 _ZN34_INTERNAL_9290c29e_4_k_cu_ce9efbc36thrust24THRUST_300001_SM_1000_NS12placeholders2_6E[1];
.global .align 1 .b8 _ZN34_INTERNAL_9290c29e_4_k_cu_ce9efbc36thrust24THRUST_300001_SM_1000_NS12placeholders2_7E[1];
.global .align 1 .b8 _ZN34_INTERNAL_9290c29e_4_k_cu_ce9efbc36thrust24THRUST_300001_SM_1000_NS12placeholders2_8E[1];
.global .align 1 .b8 _ZN34_INTERNAL_9290c29e_4_k_cu_ce9efbc36thrust24THRUST_300001_SM_1000_NS12placeholders2_9E[1];
.global .align 1 .b8 _ZN34_INTERNAL_9290c29e_4_k_cu_ce9efbc36thrust24THRUST_300001_SM_1000_NS12placeholders3_10E[1];
.global .align 1 .b8 _ZN34_INTERNAL_9290c29e_4_k_cu_ce9efbc36thrust24THRUST_300001_SM_1000_NS3seqE[1];
.global .align 1 .b8 _ZN34_INTERNAL_9290c29e_4_k_cu_ce9efbc36thrust24THRUST_300001_SM_1000_NS6deviceE[1];

.visible .entry _Z14EvenOddPreSortPii(
	.param .u64 .ptr .align 1 _Z14EvenOddPreSortPii_param_0,
	.param .u32 _Z14EvenOddPreSortPii_param_1
)
{
	.reg .pred 	%p<8>;
	.reg .b32 	%r<36>;
	.reg .b64 	%rd<7>;

	ld.param.u64 	%rd4, [_Z14EvenOddPreSortPii_param_0];
	ld.param.u32 	%r21, [_Z14EvenOddPreSortPii_param_1];
	cvta.to.global.u64 	%rd1, %rd4;
	mov.u32 	%r23, %ntid.x;
	mov.u32 	%r24, %ctaid.x;
	mov.u32 	%r25, %tid.x;
	mad.lo.s32 	%r1, %r23, %r24, %r25;
	mov.u32 	%r26, %nctaid.x;
	mul.lo.s32 	%r2, %r23, %r26;
	shl.b32 	%r3, %r1, 1;
	mov.b32 	%r30, 0;
$L__BB0_1:
	and.b32  	%r5, %r30, 1;
	add.s32 	%r33, %r3, %r5;
	add.s32 	%r31, %r33, 1;
	setp.ge.s32 	%p1, %r31, %r21;
	@%p1 bra 	$L__BB0_9;
	mov.u32 	%r32, %r1;
$L__BB0_3:
	setp.eq.s32 	%p2, %r5, 0;
	and.b32  	%r27, %r33, 511;
	setp.ne.s32 	%p3, %r27, 511;
	or.pred  	%p4, %p2, %p3;
	@%p4 bra 	$L__BB0_5;
	add.s32 	%r32, %r32, %r2;
	shl.b32 	%r29, %r32, 1;
	or.b32  	%r33, %r29, 1;
	bra.uni 	$L__BB0_8;
$L__BB0_5:
	mul.wide.s32 	%rd5, %r33, 4;
	add.s64 	%rd2, %rd1, %rd5;
	ld.global.u32 	%r13, [%rd2];
	mul.wide.s32 	%rd6, %r31, 4;
	add.s64 	%rd3, %rd1, %rd6;
	ld.global.u32 	%r14, [%rd3];
	setp.le.s32 	%p5, %r13, %r14;
	@%p5 bra 	$L__BB0_7;
	st.global.u32 	[%rd2], %r14;
	st.global.u32 	[%rd3], %r13;
$L__BB0_7:
	add.s32 	%r32, %r32, %r2;
	shl.b32 	%r28, %r32, 1;
	or.b32  	%r33, %r28, %r5;
$L__BB0_8:
	add.s32 	%r31, %r33, 1;
	setp.lt.s32 	%p6, %r31, %r21;
	@%p6 bra 	$L__BB0_3;
$L__BB0_9:
	bar.sync 	0;
	add.s32 	%r30, %r30, 1;
	setp.ne.s32 	%p7, %r30, 512;
	@%p7 bra 	$L__BB0_1;
	ret;

}
	// .globl	_Z17BitonicBlockMergePiii
.visible .entry _Z17BitonicBlockMergePiii(
	.param .u64 .ptr .align 1 _Z17BitonicBlockMergePiii_param_0,
	.param .u32 _Z17BitonicBlockMergePiii_param_1,
	.param .u32 _Z17BitonicBlockMergePiii_param_2
)
{
	.reg .pred 	%p<14>;
	.reg .b16 	%rs<43>;
	.reg .b32 	%r<162>;
	.reg .b64 	%rd<8>;
	// demoted variable
	.shared .align 4 .b8 _ZZ17BitonicBlockMergePiiiE9sharedMem[4356];
	ld.param.u32 	%r50, [_Z17BitonicBlockMergePiii_param_1];
	ld.param.u32 	%r51, [_Z17BitonicBlockMergePiii_param_2];
	mov.u32 	%r52, %ntid.x;
	mov.u32 	%r53, %ctaid.x;
	mov.u32 	%r1, %tid.x;
	mad.lo.s32 	%r161, %r52, %r53, %r1;
	shr.u32 	%r54, %r51, 31;
	add.s32 	%r55, %r51, %r54;
	and.b32  	%r56, %r55, -2;
	sub.s32 	%r3, %r51, %r56;
	setp.ge.s32 	%p1, %r161, %r50;
	@%p1 bra 	$L__BB1_24;
	cvt.u16.u32 	%rs1, %r1;
	mul.hi.u16 	%rs2, %rs1, 2115;
	cvt.u32.u16 	%r57, %rs2;
	add.s32 	%r58, %r1, %r57;
	shl.b32 	%r59, %r58, 2;
	mov.u32 	%r60, _ZZ17BitonicBlockMergePiiiE9sharedMem;
	add.s32 	%r4, %r60, %r59;
	add.s32 	%r5, %r1, 512;
	cvt.u16.u32 	%rs3, %r5;
	mul.hi.u16 	%rs4, %rs3, 2115;
	cvt.u32.u16 	%r61, %rs4;
	add.s32 	%r62, %r1, %r61;
	shl.b32 	%r63, %r62, 2;
	add.s32 	%r6, %r60, %r63;
	xor.b32  	%r64, %r1, 1023;
	cvt.u16.u32 	%rs5, %r64;
	mul.hi.u16 	%rs6, %rs5, 2115;
	cvt.u32.u16 	%r65, %rs6;
	add.s32 	%r66, %r64, %r65;
	shl.b32 	%r67, %r66, 2;
	add.s32 	%r7, %r60, %r67;
	and.b32  	%r68, %r1, 255;
	shl.b32 	%r69, %r1, 1;
	and.b32  	%r70, %r69, 1536;
	or.b32  	%r71, %r70, %r68;
	cvt.u16.u32 	%rs7, %r71;
	mul.hi.u16 	%rs8, %rs7, 2115;
	cvt.u32.u16 	%r72, %rs8;
	add.s32 	%r73, %r71, %r72;
	shl.b32 	%r74, %r73, 2;
	add.s32 	%r8, %r60, %r74;
	or.b16  	%rs9, %rs7, 256;
	mul.hi.u16 	%rs10, %rs9, 2115;
	cvt.u32.u16 	%r75, %rs10;
	add.s32 	%r76, %r71, %r75;
	shl.b32 	%r77, %r76, 2;
	add.s32 	%r9, %r60, %r77;
	and.b32  	%r78, %r1, 127;
	and.b32  	%r79, %r69, 1792;
	or.b32  	%r80, %r79, %r78;
	cvt.u16.u32 	%rs11, %r80;
	mul.hi.u16 	%rs12, %rs11, 2115;
	cvt.u32.u16 	%r81, %rs12;
	add.s32 	%r82, %r80, %r81;
	shl.b32 	%r83, %r82, 2;
	add.s32 	%r10, %r60, %r83;
	or.b16  	%rs13, %rs11, 128;
	mul.hi.u16 	%rs14, %rs13, 2115;
	cvt.u32.u16 	%r84, %rs14;
	add.s32 	%r85, %r80, %r84;
	shl.b32 	%r86, %r85, 2;
	add.s32 	%r11, %r60, %r86;
	and.b32  	%r87, %r1, 63;
	and.b32  	%r88, %r69, 1920;
	or.b32  	%r89, %r88, %r87;
	cvt.u16.u32 	%rs15, %r89;
	mul.hi.u16 	%rs16, %rs15, 2115;
	cvt.u32.u16 	%r90, %rs16;
	add.s32 	%r91, %r89, %r90;
	shl.b32 	%r92, %r91, 2;
	add.s32 	%r12, %r60, %r92;
	or.b16  	%rs17, %rs15, 64;
	mul.hi.u16 	%rs18, %rs17, 2115;
	cvt.u32.u16 	%r93, %rs18;
	add.s32 	%r94, %r89, %r93;
	shl.b32 	%r95, %r94, 2;
	add.s32 	%r13, %r60, %r95;
	and.b32  	%r96, %r1, 31;
	and.b32  	%r97, %r69, 1984;
	or.b32  	%r98, %r97, %r96;
	cvt.u16.u32 	%rs19, %r98;
	mul.hi.u16 	%rs20, %rs19, 2115;
	cvt.u32.u16 	%r99, %rs20;
	add.s32 	%r100, %r98, %r99;
	shl.b32 	%r101, %r100, 2;
	add.s32 	%r14, %r60, %r101;
	or.b16  	%rs21, %rs19, 32;
	mul.hi.u16 	%rs22, %rs21, 2115;
	cvt.u32.u16 	%r102, %rs22;
	add.s32 	%r103, %r98, %r102;
	shl.b32 	%r104, %r103, 2;
	add.s32 	%r15, %r60, %r104;
	and.b32  	%r105, %r1, 15;
	and.b32  	%r106, %r69, 2016;
	or.b32  	%r107, %r106, %r105;
	cvt.u16.u32 	%rs23, %r107;
	mul.hi.u16 	%rs24, %rs23, 2115;
	cvt.u32.u16 	%r108, %rs24;
	add.s32 	%r109, %r107, %r108;
	shl.b32 	%r110, %r109, 2;
	add.s32 	%r16, %r60, %r110;
	or.b16  	%rs25, %rs23, 16;
	mul.hi.u16 	%rs26, %rs25, 2115;
	cvt.u32.u16 	%r111, %rs26;
	add.s32 	%r112, %r107, %r111;
	shl.b32 	%r113, %r112, 2;
	add.s32 	%r17, %r60, %r113;
	and.b32  	%r114, %r1, 7;
	and.b32  	%r115, %r69, 2032;
	or.b32  	%r116, %r115, %r114;
	cvt.u16.u32 	%rs27, %r116;
	mul.hi.u16 	%rs28, %rs27, 2115;
	cvt.u32.u16 	%r117, %rs28;
	add.s32 	%r118, %r116, %r117;
	shl.b32 	%r119, %r118, 2;
	add.s32 	%r18, %r60, %r119;
	or.b16  	%rs29, %rs27, 8;
	mul.hi.u16 	%rs30, %rs29, 2115;
	cvt.u32.u16 	%r120, %rs30;
	add.s32 	%r121, %r116, %r120;
	shl.b32 	%r122, %r121, 2;
	add.s32 	%r19, %r60, %r122;
	and.b32  	%r123, %r1, 3;
	and.b32  	%r124, %r69, 2040;
	or.b32  	%r125, %r124, %r123;
	cvt.u16.u32 	%rs31, %r125;
	mul.hi.u16 	%rs32, %rs31, 2115;
	cvt.u32.u16 	%r126, %rs32;
	add.s32 	%r127, %r125, %r126;
	shl.b32 	%r128, %r127, 2;
	add.s32 	%r20, %r60, %r128;
	or.b16  	%rs33, %rs31, 4;
	mul.hi.u16 	%rs34, %rs33, 2115;
	cvt.u32.u16 	%r129, %rs34;
	add.s32 	%r130, %r125, %r129;
	shl.b32 	%r131, %r130, 2;
	add.s32 	%r21, %r60, %r131;
	and.b32  	%r132, %r1, 1;
	and.b32  	%r133, %r69, 2044;
	or.b32  	%r134, %r133, %r132;
	cvt.u16.u32 	%rs35, %r134;
	mul.hi.u16 	%rs36, %rs35, 2115;
	cvt.u32.u16 	%r135, %rs36;
	add.s32 	%r136, %r134, %r135;
	shl.b32 	%r137, %r136, 2;
	add.s32 	%r22, %r60, %r137;
	or.b16  	%rs37, %rs35, 2;
	mul.hi.u16 	%rs38, %rs37, 2115;
	cvt.u32.u16 	%r138, %rs38;
	add.s32 	%r139, %r134, %r138;
	shl.b32 	%r140, %r139, 2;
	add.s32 	%r23, %r60, %r140;
	cvt.u16.u32 	%rs39, %r69;
	mul.hi.u16 	%rs40, %rs39, 2115;
	cvt.u32.u16 	%r141, %rs40;
	add.s32 	%r142, %r69, %r141;
	shl.b32 	%r143, %r142, 2;
	add.s32 	%r24, %r60, %r143;
	or.b16  	%rs41, %rs39, 1;
	mul.hi.u16 	%rs42, %rs41, 2115;
	cvt.u32.u16 	%r144, %rs42;
	add.s32 	%r145, %r69, %r144;
	shl.b32 	%r146, %r145, 2;
	add.s32 	%r25, %r60, %r146;
	shl.b32 	%r26, %r3, 9;
$L__BB1_2:
	shr.s32 	%r147, %r161, 31;
	shr.u32 	%r148, %r147, 23;
	add.s32 	%r149, %r161, %r148;
	shl.b32 	%r150, %r149, 1;
	and.b32  	%r151, %r150, -1024;
	add.s32 	%r28, %r151, %r26;
	add.s32 	%r152, %r28, 1024;
	setp.gt.s32 	%p2, %r152, %r50;
	@%p2 bra 	$L__BB1_24;
	ld.param.u64 	%rd7, [_Z17BitonicBlockMergePiii_param_0];
	add.s32 	%r153, %r28, %r1;
	cvta.to.global.u64 	%rd3, %rd7;
	mul.wide.s32 	%rd4, %r153, 4;
	add.s64 	%rd1, %rd3, %rd4;
	ld.global.u32 	%r154, [%rd1];
	st.shared.u32 	[%r4], %r154;
	add.s32 	%r155, %r5, %r28;
	mul.wide.u32 	%rd5, %r155, 4;
	add.s64 	%rd6, %rd3, %rd5;
	ld.global.u32 	%r156, [%rd6];
	st.shared.u32 	[%r6+2048], %r156;
	bar.sync 	0;
	ld.shared.u32 	%r29, [%r4];
	ld.shared.u32 	%r30, [%r7];
	setp.le.s32 	%p3, %r29, %r30;
	@%p3 bra 	$L__BB1_5;
	st.shared.u32 	[%r4], %r30;
	st.shared.u32 	[%r7], %r29;
$L__BB1_5:
	bar.sync 	0;
	ld.shared.u32 	%r31, [%r8];
	ld.shared.u32 	%r32, [%r9+1024];
	setp.le.s32 	%p4, %r31, %r32;
	@%p4 bra 	$L__BB1_7;
	st.shared.u32 	[%r8], %r32;
	st.shared.u32 	[%r9+1024], %r31;
$L__BB1_7:
	bar.sync 	0;
	ld.shared.u32 	%r33, [%r10];
	ld.shared.u32 	%r34, [%r11+512];
	setp.le.s32 	%p5, %r33, %r34;
	@%p5 bra 	$L__BB1_9;
	st.shared.u32 	[%r10], %r34;
	st.shared.u32 	[%r11+512], %r33;
$L__BB1_9:
	bar.sync 	0;
	ld.shared.u32 	%r35, [%r12];
	ld.shared.u32 	%r36, [%r13+256];
	setp.le.s32 	%p6, %r35, %r36;
	@%p6 bra 	$L__BB1_11;
	st.shared.u32 	[%r12], %r36;
	st.shared.u32 	[%r13+256], %r35;
$L__BB1_11:
	bar.sync 	0;
	ld.shared.u32 	%r37, [%r14];
	ld.shared.u32 	%r38, [%r15+128];
	setp.le.s32 	%p7, %r37, %r38;
	@%p7 bra 	$L__BB1_13;
	st.shared.u32 	[%r14], %r38;
	st.shared.u32 	[%r15+128], %r37;
$L__BB1_13:
	bar.sync 	0;
	ld.shared.u32 	%r39, [%r16];
	ld.shared.u32 	%r40, [%r17+64];
	setp.le.s32 	%p8, %r39, %r40;
	@%p8 bra 	$L__BB1_15;
	st.shared.u32 	[%r16], %r40;
	st.shared.u32 	[%r17+64], %r39;
$L__BB1_15:
	bar.sync 	0;
	ld.shared.u32 	%r41, [%r18];
	ld.shared.u32 	%r42, [%r19+32];
	setp.le.s32 	%p9, %r41, %r42;
	@%p9 bra 	$L__BB1_17;
	st.shared.u32 	[%r18], %r42;
	st.shared.u32 	[%r19+32], %r41;
$L__BB1_17:
	bar.sync 	0;
	ld.shared.u32 	%r43, [%r20];
	ld.shared.u32 	%r44, [%r21+16];
	setp.le.s32 	%p10, %r43, %r44;
	@%p10 bra 	$L__BB1_19;
	st.shared.u32 	[%r20], %r44;
	st.shared.u32 	[%r21+16], %r43;
$L__BB1_19:
	bar.sync 	0;
	ld.shared.u32 	%r45, [%r22];
	ld.shared.u32 	%r46, [%r23+8];
	setp.le.s32 	%p11, %r45, %r46;
	@%p11 bra 	$L__BB1_21;
	st.shared.u32 	[%r22], %r46;
	st.shared.u32 	[%r23+8], %r45;
$L__BB1_21:
	bar.sync 	0;
	ld.shared.u32 	%r47, [%r24];
	ld.shared.u32 	%r48, [%r25+4];
	setp.le.s32 	%p12, %r47, %r48;
	@%p12 bra 	$L__BB1_23;
	st.shared.u32 	[%r24], %r48;
	st.shared.u32 	[%r25+4], %r47;
$L__BB1_23:
	bar.sync 	0;
	bar.sync 	0;
	ld.shared.u32 	%r157, [%r4];
	st.global.u32 	[%rd1], %r157;
	ld.shared.u32 	%r158, [%r6+2048];
	st.global.u32 	[%rd1+2048], %r158;
	bar.sync 	0;
	mov.u32 	%r159, %ntid.x;
	mov.u32 	%r160, %nctaid.x;
	mad.lo.s32 	%r161, %r159, %r160, %r161;
	setp.lt.s32 	%p13, %r161, %r50;
	@%p13 bra 	$L__BB1_2;
$L__BB1_24:
	ret;

}
	// .globl	_ZN3cub18CUB_300001_SM_10006detail11EmptyKernelIvEEvv
.visible .entry _ZN3cub18CUB_300001_SM_10006detail11EmptyKernelIvEEvv()
{


	ret;

}


// ===== COMPILED SASS (sm_100) =====

	.target	sm_100

	.elftype	@"ET_EXEC"


//--------------------- .note.nv.tkinfo           --------------------------
	.section	.note.nv.tkinfo,"",@"SHT_NOTE"
	.sectionflags	@"SHF_NOTE_NV_TKINFO"
	.tkinfo
        /*0018*/ 	.word	0x00000002
        /*0030*/ 	.string	""
        /*0030*/ 	.string	"ptxas"
        /*0030*/ 	.string	"Cuda compilation tools, release 13.0, V13.0.88"
        /*0030*/ 	.string	"Build cuda_13.0.r13.0/compiler.36424714_0"
        /*0030*/ 	.string	"-arch sm_100 -m 64 "



//--------------------- .note.nv.cuinfo           --------------------------
	.section	.note.nv.cuinfo,"",@"SHT_NOTE"
	.sectionflags	@"SHF_NOTE_NV_CUINFO"
        /*0018*/ 	.short	0x0002
        /*001a*/ 	.short	0x0064
        /*001c*/ 	.short	0x0082
	.zero		2


//--------------------- .nv.info                  --------------------------
	.section	.nv.info,"",@"SHT_CUDA_INFO"
	.align	4


	//----- nvinfo : EIATTR_REGCOUNT
	.align		4
        /*0000*/ 	.byte	0x04, 0x2f
        /*0002*/ 	.short	(.L_46 - .L_45)
	.align		4
.L_45:
        /*0004*/ 	.word	index@(_Z14EvenOddPreSortPii)
        /*0008*/ 	.word	0x0000000f


	//----- nvinfo : EIATTR_FRAME_SIZE
	.align		4
.L_46:
        /*000c*/ 	.byte	0x04, 0x11
        /*000e*/ 	.short	(.L_48 - .L_47)
	.align		4
.L_47:
        /*0010*/ 	.word	index@(_Z14EvenOddPreSortPii)
        /*0014*/ 	.word	0x00000000


	//----- nvinfo : EIATTR_REGCOUNT
	.align		4
.L_48:
        /*0018*/ 	.byte	0x04, 0x2f
        /*001a*/ 	.short	(.L_50 - .L_49)
	.align		4
.L_49:
        /*001c*/ 	.word	index@(_Z17BitonicBlockMergePiii)
        /*0020*/ 	.word	0x00000026


	//----- nvinfo : EIATTR_FRAME_SIZE
	.align		4
.L_50:
        /*0024*/ 	.byte	0x04, 0x11
        /*0026*/ 	.short	(.L_52 - .L_51)
	.align		4
.L_51:
        /*0028*/ 	.word	index@(_Z17BitonicBlockMergePiii)
        /*002c*/ 	.word	0x00000000


	//----- nvinfo : EIATTR_REGCOUNT
	.align		4
.L_52:
        /*0030*/ 	.byte	0x04, 0x2f
        /*0032*/ 	.short	(.L_54 - .L_53)
	.align		4
.L_53:
        /*0034*/ 	.word	index@(_ZN3cub18CUB_300001_SM_10006detail11EmptyKernelIvEEvv)
        /*0038*/ 	.word	0x00000004


	//----- nvinfo : EIATTR_FRAME_SIZE
	.align		4
.L_54:
        /*003c*/ 	.byte	0x04, 0x11
        /*003e*/ 	.short	(.L_56 - .L_55)
	.align		4
.L_55:
        /*0040*/ 	.word	index@(_ZN3cub18CUB_300001_SM_10006detail11EmptyKernelIvEEvv)
        /*0044*/ 	.word	0x00000000


	//----- nvinfo : EIATTR_MIN_STACK_SIZE
	.align		4
.L_56:
        /*0048*/ 	.byte	0x04, 0x12
        /*004a*/ 	.short	(.L_58 - .L_57)
	.align		4
.L_57:
        /*004c*/ 	.word	index@(_ZN3cub18CUB_300001_SM_10006detail11EmptyKernelIvEEvv)
        /*0050*/ 	.word	0x00000000


	//----- nvinfo : EIATTR_MIN_STACK_SIZE
	.align		4
.L_58:
        /*0054*/ 	.byte	0x04, 0x12
        /*0056*/ 	.short	(.L_60 - .L_59)
	.align		4
.L_59:
        /*0058*/ 	.word	index@(_Z17BitonicBlockMergePiii)
        /*005c*/ 	.word	0x00000000


	//----- nvinfo : EIATTR_MIN_STACK_SIZE
	.align		4
.L_60:
        /*0060*/ 	.byte	0x04, 0x12
        /*0062*/ 	.short	(.L_62 - .L_61)
	.align		4
.L_61:
        /*0064*/ 	.word	index@(_Z14EvenOddPreSortPii)
        /*0068*/ 	.word	0x00000000
.L_62:


//--------------------- .nv.compat                --------------------------
	.section	.nv.compat,"",@"SHT_CUDA_COMPAT_INFO"
	.align	4
        /*0000*/ 	.byte	0x02, 0x09, 0x00, 0x00, 0x02, 0x02, 0x01, 0x00, 0x02, 0x05, 0x05, 0x00, 0x03, 0x07, 0x01, 0x01
        /*0010*/ 	.byte	0x02, 0x03, 0x00, 0x00, 0x02, 0x06, 0x01, 0x00, 0x04, 0x0b, 0x08, 0x00, 0x09, 0x00, 0x00, 0x00
        /*0020*/ 	.byte	0x00, 0x00, 0x00, 0x00


//--------------------- .nv.info._ZN3cub18CUB_300001_SM_10006detail11EmptyKernelIvEEvv --------------------------
	.section	.nv.info._ZN3cub18CUB_300001_SM_10006detail11EmptyKernelIvEEvv,"",@"SHT_CUDA_INFO"
	.sectionflags	@""
	.align	4


	//----- nvinfo : EIATTR_CUDA_API_VERSION
	.align		4
        /*0000*/ 	.byte	0x04, 0x37
        /*0002*/ 	.short	(.L_64 - .L_63)
.L_63:
        /*0004*/ 	.word	0x00000082


	//----- nvinfo : EIATTR_SPARSE_MMA_MASK
	.align		4
.L_64:
        /*0008*/ 	.byte	0x03, 0x50
        /*000a*/ 	.short	0x0000


	//----- nvinfo : EIATTR_MAXREG_COUNT
	.align		4
        /*000c*/ 	.byte	0x03, 0x1b
        /*000e*/ 	.short	0x00ff


	//----- nvinfo : EIATTR_MERCURY_ISA_VERSION
	.align		4
        /*0010*/ 	.byte	0x03, 0x5f
        /*0012*/ 	.short	0x0101


	//----- nvinfo : EIATTR_VRC_CTA_INIT_COUNT
	.align		4
        /*0014*/ 	.byte	0x02, 0x4a
	.zero		1
	.zero		1


	//----- nvinfo : EIATTR_EXIT_INSTR_OFFSETS
	.align		4
        /*0018*/ 	.byte	0x04, 0x1c
        /*001a*/ 	.short	(.L_66 - .L_65)


	//   ....[0]....
.L_65:
        /*001c*/ 	.word	0x00000010


	//----- nvinfo : EIATTR_SW_WAR
	.align		4
.L_66:
        /*0020*/ 	.byte	0x04, 0x36
        /*0022*/ 	.short	(.L_68 - .L_67)
.L_67:
        /*0024*/ 	.word	0x00000008
.L_68:


//--------------------- .nv.info._Z17BitonicBlockMergePiii --------------------------
	.section	.nv.info._Z17BitonicBlockMergePiii,"",@"SHT_CUDA_INFO"
	.sectionflags	@""
	.align	4


	//----- nvinfo : EIATTR_CUDA_API_VERSION
	.align		4
        /*0000*/ 	.byte	0x04, 0x37
        /*0002*/ 	.short	(.L_70 - .L_69)
.L_69:
        /*0004*/ 	.word	0x00000082


	//----- nvinfo : EIATTR_KPARAM_INFO
	.align		4
.L_70:
        /*0008*/ 	.byte	0x04, 0x17
        /*000a*/ 	.short	(.L_72 - .L_71)
.L_71:
        /*000c*/ 	.word	0x00000000
        /*0010*/ 	.short	0x0002
        /*0012*/ 	.short	0x000c
        /*0014*/ 	.byte	0x00, 0xf0, 0x11, 0x00


	//----- nvinfo : EIATTR_KPARAM_INFO
	.align		4
.L_72:
        /*0018*/ 	.byte	0x04, 0x17
        /*001a*/ 	.short	(.L_74 - .L_73)
.L_73:
        /*001c*/ 	.word	0x00000000
        /*0020*/ 	.short	0x0001
        /*0022*/ 	.short	0x0008
        /*0024*/ 	.byte	0x00, 0xf0, 0x11, 0x00


	//----- nvinfo : EIATTR_KPARAM_INFO
	.align		4
.L_74:
        /*0028*/ 	.byte	0x04, 0x17
        /*002a*/ 	.short	(.L_76 - .L_75)
.L_75:
        /*002c*/ 	.word	0x00000000
        /*0030*/ 	.short	0x0000
        /*0032*/ 	.short	0x0000
        /*0034*/ 	.byte	0x00, 0xf5, 0x21, 0x00


	//----- nvinfo : EIATTR_SPARSE_MMA_MASK
	.align		4
.L_76:
        /*0038*/ 	.byte	0x03, 0x50
        /*003a*/ 	.short	0x0000


	//----- nvinfo : EIATTR_MAXREG_COUNT
	.align		4
        /*003c*/ 	.byte	0x03, 0x1b
        /*003e*/ 	.short	0x00ff


	//----- nvinfo : EIATTR_NUM_BARRIERS
	.align		4
        /*0040*/ 	.byte	0x02, 0x4c
        /*0042*/ 	.byte	0x01
	.zero		1


	//----- nvinfo : EIATTR_MERCURY_ISA_VERSION
	.align		4
        /*0044*/ 	.byte	0x03, 0x5f
        /*0046*/ 	.short	0x0101


	//----- nvinfo : EIATTR_VRC_CTA_INIT_COUNT
	.align		4
        /*0048*/ 	.byte	0x02, 0x4a
	.zero		1
	.zero		1


	//----- nvinfo : EIATTR_EXIT_INSTR_OFFSETS
	.align		4
        /*004c*/ 	.byte	0x04, 0x1c
        /*004e*/ 	.short	(.L_78 - .L_77)


	//   ....[0]....
.L_77:
        /*0050*/ 	.word	0x00000070


	//   ....[1]....
        /*0054*/ 	.word	0x00000770


	//   ....[2]....
        /*0058*/ 	.word	0x00000cb0


	//----- nvinfo : EIATTR_CRS_STACK_SIZE
	.align		4
.L_78:
        /*005c*/ 	.byte	0x04, 0x1e
        /*005e*/ 	.short	(.L_80 - .L_79)
.L_79:
        /*0060*/ 	.word	0x00000000


	//----- nvinfo : EIATTR_CBANK_PARAM_SIZE
	.align		4
.L_80:
        /*0064*/ 	.byte	0x03, 0x19
        /*0066*/ 	.short	0x0010


	//----- nvinfo : EIATTR_PARAM_CBANK
	.align		4
        /*0068*/ 	.byte	0x04, 0x0a
        /*006a*/ 	.short	(.L_82 - .L_81)
	.align		4
.L_81:
        /*006c*/ 	.word	index@(.nv.constant0._Z17BitonicBlockMergePiii)
        /*0070*/ 	.short	0x0380
        /*0072*/ 	.short	0x0010


	//----- nvinfo : EIATTR_SW_WAR
	.align		4
.L_82:
        /*0074*/ 	.byte	0x04, 0x36
        /*0076*/ 	.short	(.L_84 - .L_83)
.L_83:
        /*0078*/ 	.word	0x00000008
.L_84:


//--------------------- .nv.info._Z14EvenOddPreSortPii --------------------------
	.section	.nv.info._Z14EvenOddPreSortPii,"",@"SHT_CUDA_INFO"
	.sectionflags	@""
	.align	4


	//----- nvinfo : EIATTR_CUDA_API_VERSION
	.align		4
        /*0000*/ 	.byte	0x04, 0x37
        /*0002*/ 	.short	(.L_86 - .L_85)
.L_85:
        /*0004*/ 	.word	0x00000082


	//----- nvinfo : EIATTR_KPARAM_INFO
	.align		4
.L_86:
        /*0008*/ 	.byte	0x04, 0x17
        /*000a*/ 	.short	(.L_88 - .L_87)
.L_87:
        /*000c*/ 	.word	0x00000000
        /*0010*/ 	.short	0x0001
        /*0012*/ 	.short	0x0008
        /*0014*/ 	.byte	0x00, 0xf0, 0x11, 0x00


	//----- nvinfo : EIATTR_KPARAM_INFO
	.align		4
.L_88:
        /*0018*/ 	.byte	0x04, 0x17
        /*001a*/ 	.short	(.L_90 - .L_89)
.L_89:
        /*001c*/ 	.word	0x00000000
        /*0020*/ 	.short	0x0000
        /*0022*/ 	.short	0x0000
        /*0024*/ 	.byte	0x00, 0xf5, 0x21, 0x00


	//----- nvinfo : EIATTR_SPARSE_MMA_MASK
	.align		4
.L_90:
        /*0028*/ 	.byte	0x03, 0x50
        /*002a*/ 	.short	0x0000


	//----- nvinfo : EIATTR_MAXREG_COUNT
	.align		4
        /*002c*/ 	.byte	0x03, 0x1b
        /*002e*/ 	.short	0x00ff


	//----- nvinfo : EIATTR_NUM_BARRIERS
	.align		4
        /*0030*/ 	.byte	0x02, 0x4c
        /*0032*/ 	.byte	0x01
	.zero		1


	//----- nvinfo : EIATTR_MERCURY_ISA_VERSION
	.align		4
        /*0034*/ 	.byte	0x03, 0x5f
        /*0036*/ 	.short	0x0101


	//----- nvinfo : EIATTR_VRC_CTA_INIT_COUNT
	.align		4
        /*0038*/ 	.byte	0x02, 0x4a
	.zero		1
	.zero		1


	//----- nvinfo : EIATTR_EXIT_INSTR_OFFSETS
	.align		4
        /*003c*/ 	.byte	0x04, 0x1c
        /*003e*/ 	.short	(.L_92 - .L_91)


	//   ....[0]....
.L_91:
        /*0040*/ 	.word	0x00000300


	//----- nvinfo : EIATTR_CRS_STACK_SIZE
	.align		4
.L_92:
        /*0044*/ 	.byte	0x04, 0x1e
        /*0046*/ 	.short	(.L_94 - .L_93)
.L_93:
        /*0048*/ 	.word	0x00000000


	//----- nvinfo : EIATTR_CBANK_PARAM_SIZE
	.align		4
.L_94:
        /*004c*/ 	.byte	0x03, 0x19
        /*004e*/ 	.short	0x000c


	//----- nvinfo : EIATTR_PARAM_CBANK
	.align		4
        /*0050*/ 	.byte	0x04, 0x0a
        /*0052*/ 	.short	(.L_96 - .L_95)
	.align		4
.L_95:
        /*0054*/ 	.word	index@(.nv.constant0._Z14EvenOddPreSortPii)
        /*0058*/ 	.short	0x0380
        /*005a*/ 	.short	0x000c


	//----- nvinfo : EIATTR_SW_WAR
	.align		4
.L_96:
        /*005c*/ 	.byte	0x04, 0x36
        /*005e*/ 	.short	(.L_98 - .L_97)
.L_97:
        /*0060*/ 	.word	0x00000008
.L_98:


//--------------------- .nv.callgraph             --------------------------
	.section	.nv.callgraph,"",@"SHT_CUDA_CALLGRAPH"
	.align	4
	.sectionentsize	8
	.align		4
        /*0000*/ 	.word	0x00000000
	.align		4
        /*0004*/ 	.word	0xffffffff
	.align		4
        /*0008*/ 	.word	0x00000000
	.align		4
        /*000c*/ 	.word	0xfffffffe
	.align		4
        /*0010*/ 	.word	0x00000000
	.align		4
        /*0014*/ 	.word	0xfffffffd
	.align		4
        /*0018*/ 	.word	0x00000000
	.align		4
        /*001c*/ 	.word	0xfffffffc


//--------------------- .nv.constant4             --------------------------
	.section	.nv.constant4,"a",@progbits
	.align	8
	.align		8
.nv.constant4:
        /*0000*/ 	.dword	_ZN34_INTERNAL_9290c29e_4_k_cu_ce9efbc34cuda3std3__45__cpo5beginE
	.align		8
        /*0008*/ 	.dword	_ZN34_INTERNAL_9290c29e_4_k_cu_ce9efbc34cuda3std3__45__cpo3endE
	.align		8
        /*0010*/ 	.dword	_ZN34_INTERNAL_9290c29e_4_k_cu_ce9efbc34cuda3std3__45__cpo6cbeginE
	.align		8
        /*0018*/ 	.dword	_ZN34_INTERNAL_9290c29e_4_k_cu_ce9efbc34cuda3std3__45__cpo4cendE
	.align		8
        /*0020*/ 	.dword	_ZN34_INTERNAL_9290c29e_4_k_cu_ce9efbc34cuda3std3__45__cpo6rbeginE
	.align		8
        /*0028*/ 	.dword	_ZN34_INTERNAL_9290c29e_4_k_cu_ce9efbc34cuda3std3__45__cpo4rendE
	.align		8
        /*0030*/ 	.dword	_ZN34_INTERNAL_9290c29e_4_k_cu_ce9efbc34cuda3std3__45__cpo7crbeginE
	.align		8
        /*0038*/ 	.dword	_ZN34_INTERNAL_9290c29e_4_k_cu_ce9efbc34cuda3std3__45__cpo5crendE
	.align		8
        /*0040*/ 	.dword	_ZN34_INTERNAL_9290c29e_4_k_cu_ce9efbc34cuda3std3__436_GLOBAL__N__9290c29e_4_k_cu_ce9efbc36ignoreE
	.align		8
        /*0048*/ 	.dword	_ZN34_INTERNAL_9290c29e_4_k_cu_ce9efbc34cuda3std3__419piecewise_constructE
	.align		8
        /*0050*/ 	.dword	_ZN34_INTERNAL_9290c29e_4_k_cu_ce9efbc34cuda3std3__48in_placeE
	.align		8
        /*0058*/ 	.dword	_ZN34_INTERNAL_9290c29e_4_k_cu_ce9efbc34cuda3std3__420unreachable_sentinelE
	.align		8
        /*0060*/ 	.dword	_ZN34_INTERNAL_9290c29e_4_k_cu_ce9efbc34cuda3std3__47nulloptE
	.align		8
        /*0068*/ 	.dword	_ZN34_INTERNAL_9290c29e_4_k_cu_ce9efbc34cuda3std3__48unexpectE
	.align		8
        /*0070*/ 	.dword	_ZN34_INTERNAL_9290c29e_4_k_cu_ce9efbc34cuda3std6ranges3__45__cpo4swapE
	.align		8
        /*0078*/ 	.dword	_ZN34_INTERNAL_9290c29e_4_k_cu_ce9efbc34cuda3std6ranges3__45__cpo9iter_moveE
	.align		8
        /*0080*/ 	.dword	_ZN34_INTERNAL_9290c29e_4_k_cu_ce9efbc34cuda3std6ranges3__45__cpo5beginE
	.align		8
        /*0088*/ 	.dword	_ZN34_INTERNAL_9290c29e_4_k_cu_ce9efbc34cuda3std6ranges3__45__cpo3endE
	.align		8
        /*0090*/ 	.dword	_ZN34_INTERNAL_9290c29e_4_k_cu_ce9efbc34cuda3std6ranges3__45__cpo6cbeginE
	.align		8
        /*0098*/ 	.dword	_ZN34_INTERNAL_9290c29e_4_k_cu_ce9efbc34cuda3std6ranges3__45__cpo4cendE
	.align		8
        /*00a0*/ 	.dword	_ZN34_INTERNAL_9290c29e_4_k_cu_ce9efbc34cuda3std6ranges3__45__cpo7advanceE
	.align		8
        /*00a8*/ 	.dword	_ZN34_INTERNAL_9290c29e_4_k_cu_ce9efbc34cuda3std6ranges3__45__cpo9iter_swapE
	.align		8
        /*00b0*/ 	.dword	_ZN34_INTERNAL_9290c29e_4_k_cu_ce9efbc34cuda3std6ranges3__45__cpo4nextE
	.align		8
        /*00b8*/ 	.dword	_ZN34_INTERNAL_9290c29e_4_k_cu_ce9efbc34cuda3std6ranges3__45__cpo4prevE
	.align		8
        /*00c0*/ 	.dword	_ZN34_INTERNAL_9290c29e_4_k_cu_ce9efbc34cuda3std6ranges3__45__cpo4dataE
	.align		8
        /*00c8*/ 	.dword	_ZN34_INTERNAL_9290c29e_4_k_cu_ce9efbc34cuda3std6ranges3__45__cpo5cdataE
	.align		8
        /*00d0*/ 	.dword	_ZN34_INTERNAL_9290c29e_4_k_cu_ce9efbc34cuda3std6ranges3__45__cpo4sizeE
	.align		8
        /*00d8*/ 	.dword	_ZN34_INTERNAL_9290c29e_4_k_cu_ce9efbc34cuda3std6ranges3__45__cpo5ssizeE
	.align		8
        /*00e0*/ 	.dword	_ZN34_INTERNAL_9290c29e_4_k_cu_ce9efbc34cuda3std6ranges3__45__cpo8distanceE
	.align		8
        /*00e8*/ 	.dword	_ZN34_INTERNAL_9290c29e_4_k_cu_ce9efbc36thrust24THRUST_300001_SM_1000_NS8cuda_cub3parE
	.align		8
        /*00f0*/ 	.dword	_ZN34_INTERNAL_9290c29e_4_k_cu_ce9efbc36thrust24THRUST_300001_SM_1000_NS8cuda_cub10par_nosyncE
	.align		8
        /*00f8*/ 	.dword	_ZN34_INTERNAL_9290c29e_4_k_cu_ce9efbc36thrust24THRUST_300001_SM_1000_NS6system6detail10sequential3seqE
	.align		8
        /*0100*/ 	.dword	_ZN34_INTERNAL_9290c29e_4_k_cu_ce9efbc36thrust24THRUST_300001_SM_1000_NS6system3cpp3parE
	.align		8
        /*0108*/ 	.dword	_ZN34_INTERNAL_9290c29e_4_k_cu_ce9efbc36thrust24THRUST_300001_SM_1000_NS12placeholders2_1E
	.align		8
        /*0110*/ 	.dword	_ZN34_INTERNAL_9290c29e_4_k_cu_ce9efbc36thrust24THRUST_300001_SM_1000_NS12placeholders2_2E
	.align		8
        /*0118*/ 	.dword	_ZN34_INTERNAL_9290c29e_4_k_cu_ce9efbc36thrust24THRUST_300001_SM_1000_NS12placeholders2_3E
	.align		8
        /*0120*/ 	.dword	_ZN34_INTERNAL_9290c29e_4_k_cu_ce9efbc36thrust24THRUST_300001_SM_1000_NS12placeholders2_4E
	.align		8
        /*0128*/ 	.dword	_ZN34_INTERNAL_9290c29e_4_k_cu_ce9efbc36thrust24THRUST_300001_SM_1000_NS12placeholders2_5E
	.align		8
        /*0130*/ 	.dword	_ZN34_INTERNAL_9290c29e_4_k_cu_ce9efbc36thrust24THRUST_300001_SM_1000_NS12placeholders2_6E
	.align		8
        /*0138*/ 	.dword	_ZN34_INTERNAL_9290c29e_4_k_cu_ce9efbc36thrust24THRUST_300001_SM_1000_NS12placeholders2_7E
	.align		8
        /*0140*/ 	.dword	_ZN34_INTERNAL_9290c29e_4_k_cu_ce9efbc36thrust24THRUST_300001_SM_1000_NS12placeholders2_8E
	.align		8
        /*0148*/ 	.dword	_ZN34_INTERNAL_9290c29e_4_k_cu_ce9efbc36thrust24THRUST_300001_SM_1000_NS12placeholders2_9E
	.align		8
        /*0150*/ 	.dword	_ZN34_INTERNAL_9290c29e_4_k_cu_ce9efbc36thrust24THRUST_300001_SM_1000_NS12placeholders3_10E
	.align		8
        /*0158*/ 	.dword	_ZN34_INTERNAL_9290c29e_4_k_cu_ce9efbc36thrust24THRUST_300001_SM_1000_NS3seqE
	.align		8
        /*0160*/ 	.dword	_ZN34_INTERNAL_9290c29e_4_k_cu_ce9efbc36thrust24THRUST_300001_SM_1000_NS6deviceE


//--------------------- .text._ZN3cub18CUB_300001_SM_10006detail11EmptyKernelIvEEvv --------------------------
	.section	.text._ZN3cub18CUB_300001_SM_10006detail11EmptyKernelIvEEvv,"ax",@progbits
	.align	128
        .global         _ZN3cub18CUB_300001_SM_10006detail11EmptyKernelIvEEvv
        .type           _ZN3cub18CUB_300001_SM_10006detail11EmptyKernelIvEEvv,@function
        .size           _ZN3cub18CUB_300001_SM_10006detail11EmptyKernelIvEEvv,(.L_x_10 - _ZN3cub18CUB_300001_SM_10006detail11EmptyKernelIvEEvv)
        .other          _ZN3cub18CUB_300001_SM_10006detail11EmptyKernelIvEEvv,@"STO_CUDA_ENTRY STV_DEFAULT"
_ZN3cub18CUB_300001_SM_10006detail11EmptyKernelIvEEvv:
.text._ZN3cub18CUB_300001_SM_10006detail11EmptyKernelIvEEvv:
[----:B------:R-:W-:Y:S01]  /*0000*/  LDC R1, c[0x0][0x37c] ;  /* 0x0000df00ff017b82 */ /* 0x000fe20000000800 */
[----:B------:R-:W-:Y:S05]  /*0010*/  EXIT ;  /* 0x000000000000794d */ /* 0x000fea0003800000 */
.L_x_0:
[----:B------:R-:W-:-:S00]  /*0020*/  BRA `(.L_x_0) ;  /* 0xfffffffc00fc7947 */ /* 0x000fc0000383ffff */
[----:B------:R-:W-:-:S00]  /*0030*/  NOP ;  /* 0x0000000000007918 */ /* 0x000fc00000000000 */
        /* <DEDUP_REMOVED lines=12> */
.L_x_10:


//--------------------- .text._Z17BitonicBlockMergePiii --------------------------
	.section	.text._Z17BitonicBlockMergePiii,"ax",@progbits
	.align	128
        .global         _Z17BitonicBlockMergePiii
        .type           _Z17BitonicBlockMergePiii,@function
        .size           _Z17BitonicBlockMergePiii,(.L_x_11 - _Z17BitonicBlockMergePiii)
        .other          _Z17BitonicBlockMergePiii,@"STO_CUDA_ENTRY STV_DEFAULT"
_Z17BitonicBlockMergePiii:
.text._Z17BitonicBlockMergePiii:
[----:B------:R-:W-:Y:S01]  /*0000*/  LDC R1, c[0x0][0x37c] ;  /* 0x0000df00ff017b82 */ /* 0x000fe20000000800 */
[----:B------:R-:W0:Y:S07]  /*0010*/  S2R R3, SR_CTAID.X ;  /* 0x0000000000037919 */ /* 0x000e2e0000002500 */
[----:B------:R-:W1:Y:S01]  /*0020*/  LDC.64 R12, c[0x0][0x388] ;  /* 0x0000e200ff0c7b82 */ /* 0x000e620000000a00 */
[----:B------:R-:W0:Y:S01]  /*0030*/  LDCU UR4, c[0x0][0x360] ;  /* 0x00006c00ff0477ac */ /* 0x000e220008000800 */
[----:B------:R-:W0:Y:S02]  /*0040*/  S2R R0, SR_TID.X ;  /* 0x0000000000007919 */ /* 0x000e240000002100 */
[----:B0-----:R-:W-:-:S05]  /*0050*/  IMAD R8, R3, UR4, R0 ;  /* 0x0000000403087c24 */ /* 0x001fca000f8e0200 */
[----:B-1----:R-:W-:-:S13]  /*0060*/  ISETP.GE.AND P0, PT, R8, R12, PT ;  /* 0x0000000c0800720c */ /* 0x002fda0003f06270 */
[----:B------:R-:W-:Y:S05]  /*0070*/  @P0 EXIT ;  /* 0x000000000000094d */ /* 0x000fea0003800000 */
[C---:B------:R-:W-:Y:S01]  /*0080*/  IMAD.SHL.U32 R4, R0.reuse, 0x2, RZ ;  /* 0x0000000200047824 */ /* 0x040fe200078e00ff */
[----:B------:R-:W-:Y:S01]  /*0090*/  LOP3.LUT R11, R0, 0x3ff, RZ, 0x3c, !PT ;  /* 0x000003ff000b7812 */ /* 0x000fe200078e3cff */
[----:B------:R-:W0:Y:S01]  /*00a0*/  S2UR UR5, SR_CgaCtaId ;  /* 0x00000000000579c3 */ /* 0x000e220000008800 */
[----:B------:R-:W-:Y:S01]  /*00b0*/  LEA.HI R2, R13, R13, RZ, 0x1 ;  /* 0x0000000d0d027211 */ /* 0x000fe200078f08ff */
[----:B------:R-:W-:Y:S01]  /*00c0*/  UMOV UR4, 0x400 ;  /* 0x0000040000047882 */ /* 0x000fe20000000000 */
[C---:B------:R-:W-:Y:S01]  /*00d0*/  LOP3.LUT R3, R4.reuse, 0x600, RZ, 0xc0, !PT ;  /* 0x0000060004037812 */ /* 0x040fe200078ec0ff */
[----:B------:R-:W1:Y:S01]  /*00e0*/  LDCU.64 UR6, c[0x0][0x358] ;  /* 0x00006b00ff0677ac */ /* 0x000e620008000a00 */
[----:B------:R-:W-:Y:S02]  /*00f0*/  LOP3.LUT R7, R4, 0x700, RZ, 0xc0, !PT ;  /* 0x0000070004077812 */ /* 0x000fe400078ec0ff */
[----:B------:R-:W-:Y:S02]  /*0100*/  LOP3.LUT R3, R3, 0xff, R0, 0xf8, !PT ;  /* 0x000000ff03037812 */ /* 0x000fe400078ef800 */
[----:B------:R-:W-:-:S02]  /*0110*/  LOP3.LUT R6, R11, 0xffff, RZ, 0xc0, !PT ;  /* 0x0000ffff0b067812 */ /* 0x000fc400078ec0ff */
[C---:B------:R-:W-:Y:S01]  /*0120*/  LOP3.LUT R5, R3.reuse, 0x100, RZ, 0xfc, !PT ;  /* 0x0000010003057812 */ /* 0x040fe200078efcff */
[----:B------:R-:W-:Y:S01]  /*0130*/  IMAD R12, R3, 0x843, RZ ;  /* 0x00000843030c7824 */ /* 0x000fe200078e02ff */
[----:B------:R-:W-:Y:S01]  /*0140*/  LOP3.LUT R2, R2, 0xfffffffe, RZ, 0xc0, !PT ;  /* 0xfffffffe02027812 */ /* 0x000fe200078ec0ff */
[----:B------:R-:W-:Y:S01]  /*0150*/  IMAD R10, R6, 0x843, RZ ;  /* 0x00000843060a7824 */ /* 0x000fe200078e02ff */
[----:B------:R-:W-:Y:S01]  /*0160*/  LOP3.LUT R7, R7, 0x7f, R0, 0xf8, !PT ;  /* 0x0000007f07077812 */ /* 0x000fe200078ef800 */
[----:B------:R-:W-:Y:S01]  /*0170*/  IMAD R22, R5, 0x843, RZ ;  /* 0x0000084305167824 */ /* 0x000fe200078e02ff */
[----:B------:R-:W-:Y:S01]  /*0180*/  LOP3.LUT R5, R4, 0x780, RZ, 0xc0, !PT ;  /* 0x0000078004057812 */ /* 0x000fe200078ec0ff */
[----:B------:R-:W-:Y:S01]  /*0190*/  IMAD.IADD R6, R13, 0x1, -R2 ;  /* 0x000000010d067824 */ /* 0x000fe200078e0a02 */
[----:B------:R-:W-:Y:S02]  /*01a0*/  LOP3.LUT R2, R7, 0x80, RZ, 0xfc, !PT ;  /* 0x0000008007027812 */ /* 0x000fe400078efcff */
[----:B------:R-:W-:-:S02]  /*01b0*/  LEA.HI R12, R12, R3, RZ, 0x10 ;  /* 0x000000030c0c7211 */ /* 0x000fc400078f80ff */
[----:B------:R-:W-:Y:S01]  /*01c0*/  LEA.HI R22, R22, R3, RZ, 0x10 ;  /* 0x0000000316167211 */ /* 0x000fe200078f80ff */
[----:B------:R-:W-:Y:S01]  /*01d0*/  IMAD R24, R2, 0x843, RZ ;  /* 0x0000084302187824 */ /* 0x000fe200078e02ff */
[----:B------:R-:W-:Y:S01]  /*01e0*/  LOP3.LUT R3, R4, 0x7c0, RZ, 0xc0, !PT ;  /* 0x000007c004037812 */ /* 0x000fe200078ec0ff */
[----:B0-----:R-:W-:Y:S01]  /*01f0*/  ULEA UR4, UR5, UR4, 0x18 ;  /* 0x0000000405047291 */ /* 0x001fe2000f8ec0ff */
[----:B------:R-:W-:Y:S01]  /*0200*/  LEA.HI R11, R10, R11, RZ, 0x10 ;  /* 0x0000000b0a0b7211 */ /* 0x000fe200078f80ff */
[----:B------:R-:W-:Y:S01]  /*0210*/  IMAD R10, R7, 0x843, RZ ;  /* 0x00000843070a7824 */ /* 0x000fe200078e02ff */
[--C-:B------:R-:W-:Y:S02]  /*0220*/  LOP3.LUT R5, R5, 0x3f, R0.reuse, 0xf8, !PT ;  /* 0x0000003f05057812 */ /* 0x100fe400078ef800 */
[----:B------:R-:W-:Y:S02]  /*0230*/  LOP3.LUT R3, R3, 0x1f, R0, 0xf8, !PT ;  /* 0x0000001f03037812 */ /* 0x000fe400078ef800 */
[----:B------:R-:W-:Y:S01]  /*0240*/  LOP3.LUT R9, R4, 0x7e0, RZ, 0xc0, !PT ;  /* 0x000007e004097812 */ /* 0x000fe200078ec0ff */
[C---:B------:R-:W-:Y:S01]  /*0250*/  IMAD R14, R5.reuse, 0x843, RZ ;  /* 0x00000843050e7824 */ /* 0x040fe200078e02ff */
[----:B------:R-:W-:-:S02]  /*0260*/  LOP3.LUT R2, R5, 0x40, RZ, 0xfc, !PT ;  /* 0x0000004005027812 */ /* 0x000fc400078efcff */
[-C--:B------:R-:W-:Y:S01]  /*0270*/  LEA.HI R13, R10, R7.reuse, RZ, 0x10 ;  /* 0x000000070a0d7211 */ /* 0x080fe200078f80ff */
[C---:B------:R-:W-:Y:S01]  /*0280*/  IMAD R10, R3.reuse, 0x843, RZ ;  /* 0x00000843030a7824 */ /* 0x040fe200078e02ff */
[----:B------:R-:W-:Y:S01]  /*0290*/  LEA.HI R24, R24, R7, RZ, 0x10 ;  /* 0x0000000718187211 */ /* 0x000fe200078f80ff */
[----:B------:R-:W-:Y:S01]  /*02a0*/  IMAD R2, R2, 0x843, RZ ;  /* 0x0000084302027824 */ /* 0x000fe200078e02ff */
[----:B------:R-:W-:Y:S02]  /*02b0*/  LOP3.LUT R7, R3, 0x20, RZ, 0xfc, !PT ;  /* 0x0000002003077812 */ /* 0x000fe400078efcff */
[----:B------:R-:W-:Y:S02]  /*02c0*/  LOP3.LUT R9, R9, 0xf, R0, 0xf8, !PT ;  /* 0x0000000f09097812 */ /* 0x000fe400078ef800 */
[----:B------:R-:W-:Y:S01]  /*02d0*/  LEA.HI R14, R14, R5, RZ, 0x10 ;  /* 0x000000050e0e7211 */ /* 0x000fe200078f80ff */
[----:B------:R-:W-:Y:S01]  /*02e0*/  IMAD R16, R7, 0x843, RZ ;  /* 0x0000084307107824 */ /* 0x000fe200078e02ff */
[----:B------:R-:W-:-:S02]  /*02f0*/  LOP3.LUT R7, R9, 0x10, RZ, 0xfc, !PT ;  /* 0x0000001009077812 */ /* 0x000fc400078efcff */
[----:B------:R-:W-:Y:S02]  /*0300*/  LEA.HI R23, R2, R5, RZ, 0x10 ;  /* 0x0000000502177211 */ /* 0x000fe400078f80ff */
[-C--:B------:R-:W-:Y:S01]  /*0310*/  LEA.HI R2, R16, R3.reuse, RZ, 0x10 ;  /* 0x0000000310027211 */ /* 0x080fe200078f80ff */
[----:B------:R-:W-:Y:S01]  /*0320*/  IMAD R16, R9, 0x843, RZ ;  /* 0x0000084309107824 */ /* 0x000fe200078e02ff */
[C---:B------:R-:W-:Y:S01]  /*0330*/  LOP3.LUT R5, R4.reuse, 0x7f0, RZ, 0xc0, !PT ;  /* 0x000007f004057812 */ /* 0x040fe200078ec0ff */
[----:B------:R-:W-:Y:S01]  /*0340*/  IMAD R18, R7, 0x843, RZ ;  /* 0x0000084307127824 */ /* 0x000fe200078e02ff */
[----:B------:R-:W-:Y:S02]  /*0350*/  LOP3.LUT R7, R4, 0x7f8, RZ, 0xc0, !PT ;  /* 0x000007f804077812 */ /* 0x000fe400078ec0ff */
[----:B------:R-:W-:Y:S01]  /*0360*/  LEA.HI R15, R10, R3, RZ, 0x10 ;  /* 0x000000030a0f7211 */ /* 0x000fe200078f80ff */
[----:B------:R-:W-:Y:S01]  /*0370*/  VIADD R10, R4, 0x1 ;  /* 0x00000001040a7836 */ /* 0x000fe20000000000 */
[----:B------:R-:W-:-:S02]  /*0380*/  LOP3.LUT R5, R5, 0x7, R0, 0xf8, !PT ;  /* 0x0000000705057812 */ /* 0x000fc400078ef800 */
[-C--:B------:R-:W-:Y:S02]  /*0390*/  LEA.HI R17, R16, R9.reuse, RZ, 0x10 ;  /* 0x0000000910117211 */ /* 0x080fe400078f80ff */
[----:B------:R-:W-:Y:S01]  /*03a0*/  LEA.HI R3, R18, R9, RZ, 0x10 ;  /* 0x0000000912037211 */ /* 0x000fe200078f80ff */
[----:B------:R-:W-:Y:S01]  /*03b0*/  IMAD R18, R5, 0x843, RZ ;  /* 0x0000084305127824 */ /* 0x000fe200078e02ff */
[--C-:B------:R-:W-:Y:S02]  /*03c0*/  LOP3.LUT R9, R7, 0x3, R0.reuse, 0xf8, !PT ;  /* 0x0000000307097812 */ /* 0x100fe400078ef800 */
[----:B------:R-:W-:Y:S02]  /*03d0*/  LOP3.LUT R7, R5, 0x8, RZ, 0xfc, !PT ;  /* 0x0000000805077812 */ /* 0x000fe400078efcff */
[----:B------:R-:W-:Y:S01]  /*03e0*/  LOP3.LUT R19, R4, 0xffff, RZ, 0xc0, !PT ;  /* 0x0000ffff04137812 */ /* 0x000fe200078ec0ff */
[----:B------:R-:W-:Y:S01]  /*03f0*/  IMAD R26, R9, 0x843, RZ ;  /* 0x00000843091a7824 */ /* 0x000fe200078e02ff */
[----:B------:R-:W-:Y:S01]  /*0400*/  LOP3.LUT R10, R10, 0xffff, RZ, 0xc0, !PT ;  /* 0x0000ffff0a0a7812 */ /* 0x000fe200078ec0ff */
[----:B------:R-:W-:Y:S01]  /*0410*/  IMAD R20, R7, 0x843, RZ ;  /* 0x0000084307147824 */ /* 0x000fe200078e02ff */
[----:B------:R-:W-:Y:S01]  /*0420*/  LOP3.LUT R16, R9, 0x4, RZ, 0xfc, !PT ;  /* 0x0000000409107812 */ /* 0x000fe200078efcff */
[----:B------:R-:W-:Y:S01]  /*0430*/  IMAD R19, R19, 0x843, RZ ;  /* 0x0000084313137824 */ /* 0x000fe200078e02ff */
[----:B------:R-:W-:Y:S01]  /*0440*/  LOP3.LUT R7, R4, 0x7fc, RZ, 0xc0, !PT ;  /* 0x000007fc04077812 */ /* 0x000fe200078ec0ff */
[----:B------:R-:W-:Y:S01]  /*0450*/  IMAD R21, R10, 0x843, RZ ;  /* 0x000008430a157824 */ /* 0x000fe200078e02ff */
[----:B------:R-:W-:Y:S01]  /*0460*/  LEA.HI R18, R18, R5, RZ, 0x10 ;  /* 0x0000000512127211 */ /* 0x000fe200078f80ff */
[----:B------:R-:W-:Y:S01]  /*0470*/  IMAD R28, R16, 0x843, RZ ;  /* 0x00000843101c7824 */ /* 0x000fe200078e02ff */
[----:B------:R-:W-:Y:S01]  /*0480*/  LOP3.LUT R16, R7, 0x1, R0, 0xf8, !PT ;  /* 0x0000000107107812 */ /* 0x000fe200078ef800 */
[----:B------:R-:W-:Y:S01]  /*0490*/  VIADD R7, R0, 0x200 ;  /* 0x0000020000077836 */ /* 0x000fe20000000000 */
[----:B------:R-:W-:-:S02]  /*04a0*/  LEA.HI R10, R19, R4, RZ, 0x10 ;  /* 0x00000004130a7211 */ /* 0x000fc400078f80ff */
[----:B------:R-:W-:Y:S01]  /*04b0*/  LEA.HI R21, R21, R4, RZ, 0x10 ;  /* 0x0000000415157211 */ /* 0x000fe200078f80ff */
[----:B------:R-:W-:Y:S01]  /*04c0*/  IMAD R27, R16, 0x843, RZ ;  /* 0x00000843101b7824 */ /* 0x000fe200078e02ff */
[----:B------:R-:W-:Y:S02]  /*04d0*/  LEA.HI R4, R20, R5, RZ, 0x10 ;  /* 0x0000000514047211 */ /* 0x000fe400078f80ff */
[-C--:B------:R-:W-:Y:S02]  /*04e0*/  LEA.HI R20, R26, R9.reuse, RZ, 0x10 ;  /* 0x000000091a147211 */ /* 0x080fe400078f80ff */
[----:B------:R-:W-:Y:S02]  /*04f0*/  LEA.HI R5, R28, R9, RZ, 0x10 ;  /* 0x000000091c057211 */ /* 0x000fe400078f80ff */
[----:B------:R-:W-:Y:S02]  /*0500*/  LOP3.LUT R9, R16, 0x2, RZ, 0xfc, !PT ;  /* 0x0000000210097812 */ /* 0x000fe400078efcff */
[----:B------:R-:W-:-:S02]  /*0510*/  LOP3.LUT R19, R0, 0xffff, RZ, 0xc0, !PT ;  /* 0x0000ffff00137812 */ /* 0x000fc400078ec0ff */
[----:B------:R-:W-:Y:S01]  /*0520*/  LOP3.LUT R25, R7, 0xffff, RZ, 0xc0, !PT ;  /* 0x0000ffff07197812 */ /* 0x000fe200078ec0ff */
[----:B------:R-:W-:Y:S01]  /*0530*/  IMAD R29, R9, 0x843, RZ ;  /* 0x00000843091d7824 */ /* 0x000fe200078e02ff */
[----:B------:R-:W-:Y:S01]  /*0540*/  LEA R11, R11, UR4, 0x2 ;  /* 0x000000040b0b7c11 */ /* 0x000fe2000f8e10ff */
[----:B------:R-:W-:Y:S01]  /*0550*/  IMAD R7, R19, 0x843, RZ ;  /* 0x0000084313077824 */ /* 0x000fe200078e02ff */
[-C--:B------:R-:W-:Y:S01]  /*0560*/  LEA.HI R19, R27, R16.reuse, RZ, 0x10 ;  /* 0x000000101b137211 */ /* 0x080fe200078f80ff */
[----:B------:R-:W-:Y:S01]  /*0570*/  IMAD R9, R25, 0x843, RZ ;  /* 0x0000084319097824 */ /* 0x000fe200078e02ff */
[----:B------:R-:W-:Y:S02]  /*0580*/  LEA.HI R16, R29, R16, RZ, 0x10 ;  /* 0x000000101d107211 */ /* 0x000fe400078f80ff */
[-C--:B------:R-:W-:Y:S02]  /*0590*/  LEA.HI R7, R7, R0.reuse, RZ, 0x10 ;  /* 0x0000000007077211 */ /* 0x080fe400078f80ff */
[----:B------:R-:W-:-:S02]  /*05a0*/  LEA.HI R9, R9, R0, RZ, 0x10 ;  /* 0x0000000009097211 */ /* 0x000fc400078f80ff */
[----:B------:R-:W-:Y:S02]  /*05b0*/  LEA R7, R7, UR4, 0x2 ;  /* 0x0000000407077c11 */ /* 0x000fe4000f8e10ff */
[----:B------:R-:W-:Y:S02]  /*05c0*/  LEA R10, R10, UR4, 0x2 ;  /* 0x000000040a0a7c11 */ /* 0x000fe4000f8e10ff */
[----:B------:R-:W-:Y:S02]  /*05d0*/  LEA R9, R9, UR4, 0x2 ;  /* 0x0000000409097c11 */ /* 0x000fe4000f8e10ff */
[----:B------:R-:W-:Y:S02]  /*05e0*/  LEA R12, R12, UR4, 0x2 ;  /* 0x000000040c0c7c11 */ /* 0x000fe4000f8e10ff */
[----:B------:R-:W-:Y:S02]  /*05f0*/  LEA R13, R13, UR4, 0x2 ;  /* 0x000000040d0d7c11 */ /* 0x000fe4000f8e10ff */
[----:B------:R-:W-:-:S02]  /*0600*/  LEA R14, R14, UR4, 0x2 ;  /* 0x000000040e0e7c11 */ /* 0x000fc4000f8e10ff */
        /* <DEDUP_REMOVED lines=13> */
[----:B-1----:R-:W-:-:S07]  /*06e0*/  LEA R16, R16, UR4, 0x2 ;  /* 0x0000000410107c11 */ /* 0x002fce000f8e10ff */
.L_x_1:
[----:B0-----:R-:W-:Y:S01]  /*06f0*/  SHF.R.S32.HI R3, RZ, 0x1f, R8 ;  /* 0x0000001fff037819 */ /* 0x001fe20000011408 */
[----:B------:R-:W0:Y:S03]  /*0700*/  LDC R29, c[0x0][0x388] ;  /* 0x0000e200ff1d7b82 */ /* 0x000e260000000800 */
[----:B------:R-:W-:-:S05]  /*0710*/  LEA.HI R3, R3, R8, RZ, 0x9 ;  /* 0x0000000803037211 */ /* 0x000fca00078f48ff */
[----:B------:R-:W-:-:S05]  /*0720*/  IMAD.SHL.U32 R3, R3, 0x2, RZ ;  /* 0x0000000203037824 */ /* 0x000fca00078e00ff */
[----:B------:R-:W-:-:S05]  /*0730*/  LOP3.LUT R3, R3, 0xfffffc00, RZ, 0xc0, !PT ;  /* 0xfffffc0003037812 */ /* 0x000fca00078ec0ff */
[----:B------:R-:W-:-:S04]  /*0740*/  IMAD R31, R6, 0x200, R3 ;  /* 0x00000200061f7824 */ /* 0x000fc800078e0203 */
[----:B------:R-:W-:-:S05]  /*0750*/  VIADD R2, R31, 0x400 ;  /* 0x000004001f027836 */ /* 0x000fca0000000000 */
[----:B0-----:R-:W-:-:S13]  /*0760*/  ISETP.GT.AND P0, PT, R2, R29, PT ;  /* 0x0000001d0200720c */ /* 0x001fda0003f04270 */
[----:B------:R-:W-:Y:S05]  /*0770*/  @P0 EXIT ;  /* 0x000000000000094d */ /* 0x000fea0003800000 */
[----:B------:R-:W0:Y:S01]  /*0780*/  LDC.64 R4, c[0x0][0x380] ;  /* 0x0000e000ff047b82 */ /* 0x000e220000000a00 */
[----:B------:R-:W-:Y:S02]  /*0790*/  VIADD R2, R0, 0x200 ;  /* 0x0000020000027836 */ /* 0x000fe40000000000 */
[----:B------:R-:W-:Y:S02]  /*07a0*/  IMAD.IADD R3, R31, 0x1, R0 ;  /* 0x000000011f037824 */ /* 0x000fe400078e0200 */
[----:B------:R-:W-:Y:S02]  /*07b0*/  IMAD.IADD R31, R2, 0x1, R31 ;  /* 0x00000001021f7824 */ /* 0x000fe400078e021f */
[----:B0-----:R-:W-:-:S04]  /*07c0*/  IMAD.WIDE R2, R3, 0x4, R4 ;  /* 0x0000000403027825 */ /* 0x001fc800078e0204 */
[----:B------:R-:W-:Y:S01]  /*07d0*/  IMAD.WIDE.U32 R4, R31, 0x4, R4 ;  /* 0x000000041f047825 */ /* 0x000fe200078e0004 */
[----:B------:R-:W2:Y:S05]  /*07e0*/  LDG.E R30, desc[UR6][R2.64] ;  /* 0x00000006021e7981 */ /* 0x000eaa000c1e1900 */
[----:B------:R-:W3:Y:S01]  /*07f0*/  LDG.E R4, desc[UR6][R4.64] ;  /* 0x0000000604047981 */ /* 0x000ee2000c1e1900 */
[----:B------:R-:W-:Y:S05]  /*0800*/  WARPSYNC.ALL ;  /* 0x0000000000007948 */ /* 0x000fea0003800000 */
[----:B------:R-:W0:Y:S01]  /*0810*/  LDCU UR4, c[0x0][0x360] ;  /* 0x00006c00ff0477ac */ /* 0x000e220008000800 */
[----:B--2---:R-:W-:Y:S04]  /*0820*/  STS [R7], R30 ;  /* 0x0000001e07007388 */ /* 0x004fe80000000800 */
[----:B---3--:R-:W-:Y:S01]  /*0830*/  STS [R9+0x800], R4 ;  /* 0x0008000409007388 */ /* 0x008fe20000000800 */
[----:B------:R-:W-:Y:S06]  /*0840*/  BAR.SYNC.DEFER_BLOCKING 0x0 ;  /* 0x0000000000007b1d */ /* 0x000fec0000010000 */
[----:B------:R-:W-:Y:S04]  /*0850*/  LDS R32, [R7] ;  /* 0x0000000007207984 */ /* 0x000fe80000000800 */
[----:B------:R-:W1:Y:S02]  /*0860*/  LDS R31, [R11] ;  /* 0x000000000b1f7984 */ /* 0x000e640000000800 */
[----:B-1----:R-:W-:-:S13]  /*0870*/  ISETP.GT.AND P0, PT, R32, R31, PT ;  /* 0x0000001f2000720c */ /* 0x002fda0003f04270 */
[----:B------:R-:W-:Y:S04]  /*0880*/  @P0 STS [R7], R31 ;  /* 0x0000001f07000388 */ /* 0x000fe80000000800 */
[----:B------:R-:W-:Y:S01]  /*0890*/  @P0 STS [R11], R32 ;  /* 0x000000200b000388 */ /* 0x000fe20000000800 */
[----:B------:R-:W-:Y:S06]  /*08a0*/  BAR.SYNC.DEFER_BLOCKING 0x0 ;  /* 0x0000000000007b1d */ /* 0x000fec0000010000 */
[----:B------:R-:W-:Y:S04]  /*08b0*/  LDS R5, [R12] ;  /* 0x000000000c057984 */ /* 0x000fe80000000800 */
[----:B------:R-:W1:Y:S02]  /*08c0*/  LDS R33, [R22+0x400] ;  /* 0x0004000016217984 */ /* 0x000e640000000800 */
[----:B-1----:R-:W-:-:S13]  /*08d0*/  ISETP.GT.AND P0, PT, R5, R33, PT ;  /* 0x000000210500720c */ /* 0x002fda0003f04270 */
[----:B------:R-:W-:Y:S04]  /*08e0*/  @P0 STS [R12], R33 ;  /* 0x000000210c000388 */ /* 0x000fe80000000800 */
[----:B------:R-:W-:Y:S01]  /*08f0*/  @P0 STS [R22+0x400], R5 ;  /* 0x0004000516000388 */ /* 0x000fe20000000800 */
        /* <DEDUP_REMOVED lines=41> */
[----:B------:R1:W-:Y:S01]  /*0b90*/  @P0 STS [R16+0x8], R33 ;  /* 0x0000082110000388 */ /* 0x0003e20000000800 */
[----:B------:R-:W-:Y:S08]  /*0ba0*/  BAR.SYNC.DEFER_BLOCKING 0x0 ;  /* 0x0000000000007b1d */ /* 0x000ff00000010000 */
[----:B-1----:R-:W0:Y:S01]  /*0bb0*/  LDC R33, c[0x0][0x370] ;  /* 0x0000dc00ff217b82 */ /* 0x002e220000000800 */
[----:B------:R-:W-:Y:S04]  /*0bc0*/  LDS R30, [R10] ;  /* 0x000000000a1e7984 */ /* 0x000fe80000000800 */
[----:B------:R-:W1:Y:S01]  /*0bd0*/  LDS R31, [R21+0x4] ;  /* 0x00000400151f7984 */ /* 0x000e620000000800 */
[----:B0-----:R-:W-:Y:S01]  /*0be0*/  IMAD R8, R33, UR4, R8 ;  /* 0x0000000421087c24 */ /* 0x001fe2000f8e0208 */
[----:B-1----:R-:W-:-:S13]  /*0bf0*/  ISETP.GT.AND P0, PT, R30, R31, PT ;  /* 0x0000001f1e00720c */ /* 0x002fda0003f04270 */
[----:B------:R-:W-:Y:S04]  /*0c00*/  @P0 STS [R10], R31 ;  /* 0x0000001f0a000388 */ /* 0x000fe80000000800 */
[----:B------:R-:W-:Y:S01]  /*0c10*/  @P0 STS [R21+0x4], R30 ;  /* 0x0000041e15000388 */ /* 0x000fe20000000800 */
[----:B------:R-:W-:Y:S08]  /*0c20*/  BAR.SYNC.DEFER_BLOCKING 0x0 ;  /* 0x0000000000007b1d */ /* 0x000ff00000010000 */
[----:B------:R-:W-:Y:S01]  /*0c30*/  BAR.SYNC.DEFER_BLOCKING 0x0 ;  /* 0x0000000000007b1d */ /* 0x000fe20000010000 */
[----:B------:R-:W-:-:S05]  /*0c40*/  ISETP.GE.AND P0, PT, R8, R29, PT ;  /* 0x0000001d0800720c */ /* 0x000fca0003f06270 */
[----:B------:R-:W0:Y:S04]  /*0c50*/  LDS R5, [R7] ;  /* 0x0000000007057984 */ /* 0x000e280000000800 */
[----:B------:R-:W1:Y:S04]  /*0c60*/  LDS R35, [R9+0x800] ;  /* 0x0008000009237984 */ /* 0x000e680000000800 */
[----:B0-----:R0:W-:Y:S04]  /*0c70*/  STG.E desc[UR6][R2.64], R5 ;  /* 0x0000000502007986 */ /* 0x0011e8000c101906 */
[----:B-1----:R0:W-:Y:S01]  /*0c80*/  STG.E desc[UR6][R2.64+0x800], R35 ;  /* 0x0008002302007986 */ /* 0x0021e2000c101906 */
[----:B------:R-:W-:Y:S06]  /*0c90*/  BAR.SYNC.DEFER_BLOCKING 0x0 ;  /* 0x0000000000007b1d */ /* 0x000fec0000010000 */
[----:B------:R-:W-:Y:S05]  /*0ca0*/  @!P0 BRA `(.L_x_1) ;  /* 0xfffffff800908947 */ /* 0x000fea000383ffff */
[----:B------:R-:W-:Y:S05]  /*0cb0*/  EXIT ;  /* 0x000000000000794d */ /* 0x000fea0003800000 */
.L_x_2:
        /* <DEDUP_REMOVED lines=12> */
.L_x_11:


//--------------------- .text._Z14EvenOddPreSortPii --------------------------
	.section	.text._Z14EvenOddPreSortPii,"ax",@progbits
	.align	128
        .global         _Z14EvenOddPreSortPii
        .type           _Z14EvenOddPreSortPii,@function
        .size           _Z14EvenOddPreSortPii,(.L_x_12 - _Z14EvenOddPreSortPii)
        .other          _Z14EvenOddPreSortPii,@"STO_CUDA_ENTRY STV_DEFAULT"
_Z14EvenOddPreSortPii:
.text._Z14EvenOddPreSortPii:
[----:B------:R-:W-:Y:S01]  /*0000*/  LDC R1, c[0x0][0x37c] ;  /* 0x0000df00ff017b82 */ /* 0x000fe20000000800 */
[----:B------:R-:W0:Y:S01]  /*0010*/  S2R R0, SR_CTAID.X ;  /* 0x0000000000007919 */ /* 0x000e220000002500 */
[----:B------:R-:W1:Y:S01]  /*0020*/  LDCU UR4, c[0x0][0x360] ;  /* 0x00006c00ff0477ac */ /* 0x000e620008000800 */
[----:B------:R-:W0:Y:S01]  /*0030*/  S2R R3, SR_TID.X ;  /* 0x0000000000037919 */ /* 0x000e220000002100 */
[----:B------:R-:W1:Y:S01]  /*0040*/  LDCU UR5, c[0x0][0x370] ;  /* 0x00006e00ff0577ac */ /* 0x000e620008000800 */
[----:B------:R-:W2:Y:S01]  /*0050*/  LDCU.64 UR6, c[0x0][0x358] ;  /* 0x00006b00ff0677ac */ /* 0x000ea20008000a00 */
[----:B-1----:R-:W-:Y:S02]  /*0060*/  UIMAD UR5, UR4, UR5, URZ ;  /* 0x00000005040572a4 */ /* 0x002fe4000f8e02ff */
[----:B0-----:R-:W-:Y:S01]  /*0070*/  IMAD R0, R0, UR4, R3 ;  /* 0x0000000400007c24 */ /* 0x001fe2000f8e0203 */
[----:B--2---:R-:W-:-:S09]  /*0080*/  UMOV UR4, URZ ;  /* 0x000000ff00047c82 */ /* 0x004fd20008000000 */
.L_x_8:
[----:B0-----:R-:W0:Y:S01]  /*0090*/  LDCU UR8, c[0x0][0x388] ;  /* 0x00007100ff0877ac */ /* 0x001e220008000800 */
[----:B------:R-:W-:Y:S01]  /*00a0*/  BSSY.RECONVERGENT B0, `(.L_x_3) ;  /* 0x0000023000007945 */ /* 0x000fe20003800200 */
[----:B------:R-:W-:Y:S02]  /*00b0*/  ULOP3.LUT UR9, UR4, 0x1, URZ, 0xc0, !UPT ;  /* 0x0000000104097892 */ /* 0x000fe4000f8ec0ff */
[----:B------:R-:W-:Y:S01]  /*00c0*/  UIADD3 UR4, UPT, UPT, UR4, 0x1, URZ ;  /* 0x0000000104047890 */ /* 0x000fe2000fffe0ff */
[----:B------:R-:W1:Y:S03]  /*00d0*/  LDCU UR10, c[0x0][0x388] ;  /* 0x00007100ff0a77ac */ /* 0x000e660008000800 */
[----:B------:R-:W-:Y:S01]  /*00e0*/  LEA R4, R0, UR9, 0x1 ;  /* 0x0000000900047c11 */ /* 0x000fe2000f8e08ff */
[----:B------:R-:W-:-:S04]  /*00f0*/  UISETP.NE.AND UP0, UPT, UR4, 0x200, UPT ;  /* 0x000002000400788c */ /* 0x000fc8000bf05270 */
[----:B------:R-:W-:-:S05]  /*0100*/  VIADD R5, R4, 0x1 ;  /* 0x0000000104057836 */ /* 0x000fca0000000000 */
[----:B0-----:R-:W-:-:S13]  /*0110*/  ISETP.GE.AND P0, PT, R5, UR8, PT ;  /* 0x0000000805007c0c */ /* 0x001fda000bf06270 */
[----:B-1----:R-:W-:Y:S05]  /*0120*/  @P0 BRA `(.L_x_4) ;  /* 0x0000000000680947 */ /* 0x002fea0003800000 */
[----:B------:R-:W0:Y:S01]  /*0130*/  LDC.64 R2, c[0x0][0x380] ;  /* 0x0000e000ff027b82 */ /* 0x000e220000000a00 */
[----:B------:R-:W-:Y:S01]  /*0140*/  IMAD.MOV.U32 R8, RZ, RZ, R4 ;  /* 0x000000ffff087224 */ /* 0x000fe200078e0004 */
[----:B------:R-:W-:Y:S01]  /*0150*/  MOV R9, R0 ;  /* 0x0000000000097202 */ /* 0x000fe20000000f00 */
[----:B------:R-:W-:-:S07]  /*0160*/  IMAD.MOV.U32 R7, RZ, RZ, R5 ;  /* 0x000000ffff077224 */ /* 0x000fce00078e0005 */
.L_x_7:
[----:B------:R-:W-:Y:S01]  /*0170*/  LOP3.LUT R4, R8, 0x1ff, RZ, 0xc0, !PT ;  /* 0x000001ff08047812 */ /* 0x000fe200078ec0ff */
[----:B------:R-:W-:Y:S01]  /*0180*/  IMAD.MOV.U32 R10, RZ, RZ, R9 ;  /* 0x000000ffff0a7224 */ /* 0x000fe200078e0009 */
[----:B------:R-:W-:Y:S01]  /*0190*/  BSSY.RECONVERGENT B1, `(.L_x_5) ;  /* 0x0000010000017945 */ /* 0x000fe20003800200 */
[----:B------:R-:W-:Y:S02]  /*01a0*/  MOV R5, R8 ;  /* 0x0000000800057202 */ /* 0x000fe40000000f00 */
[----:B------:R-:W-:-:S04]  /*01b0*/  ISETP.NE.AND P0, PT, R4, 0x1ff, PT ;  /* 0x000001ff0400780c */ /* 0x000fc80003f05270 */
[----:B------:R-:W-:-:S13]  /*01c0*/  ISETP.EQ.OR P0, PT, RZ, UR9, P0 ;  /* 0x00000009ff007c0c */ /* 0x000fda0008702670 */
[----:B------:R-:W-:-:S05]  /*01d0*/  @!P0 VIADD R9, R9, UR5 ;  /* 0x0000000509098c36 */ /* 0x000fca0008000000 */
[----:B------:R-:W-:Y:S01]  /*01e0*/  @!P0 LEA R8, R9, 0x1, 0x1 ;  /* 0x0000000109088811 */ /* 0x000fe200078e08ff */
[----:B------:R-:W-:Y:S06]  /*01f0*/  @!P0 BRA `(.L_x_6) ;  /* 0x0000000000248947 */ /* 0x000fec0003800000 */
[----:B0-----:R-:W-:-:S04]  /*0200*/  IMAD.WIDE R4, R5, 0x4, R2 ;  /* 0x0000000405047825 */ /* 0x001fc800078e0202 */
[----:B------:R-:W-:Y:S01]  /*0210*/  IMAD.WIDE R6, R7, 0x4, R2 ;  /* 0x0000000407067825 */ /* 0x000fe200078e0202 */
[----:B------:R-:W2:Y:S04]  /*0220*/  LDG.E R11, desc[UR6][R4.64] ;  /* 0x00000006040b7981 */ /* 0x000ea8000c1e1900 */
[----:B------:R-:W2:Y:S01]  /*0230*/  LDG.E R12, desc[UR6][R6.64] ;  /* 0x00000006060c7981 */ /* 0x000ea2000c1e1900 */
[----:B------:R-:W-:-:S05]  /*0240*/  VIADD R9, R10, UR5 ;  /* 0x000000050a097c36 */ /* 0x000fca0008000000 */
[----:B------:R-:W-:Y:S02]  /*0250*/  LEA R8, R9, UR9, 0x1 ;  /* 0x0000000909087c11 */ /* 0x000fe4000f8e08ff */
[----:B--2---:R-:W-:-:S13]  /*0260*/  ISETP.GT.AND P0, PT, R11, R12, PT ;  /* 0x0000000c0b00720c */ /* 0x004fda0003f04270 */
[----:B------:R1:W-:Y:S04]  /*0270*/  @P0 STG.E desc[UR6][R4.64], R12 ;  /* 0x0000000c04000986 */ /* 0x0003e8000c101906 */
[----:B------:R1:W-:Y:S02]  /*0280*/  @P0 STG.E desc[UR6][R6.64], R11 ;  /* 0x0000000b06000986 */ /* 0x0003e4000c101906 */
.L_x_6:
[----:B------:R-:W-:Y:S05]  /*0290*/  BSYNC.RECONVERGENT B1 ;  /* 0x0000000000017941 */ /* 0x000fea0003800200 */
.L_x_5:
[----:B-1----:R-:W-:-:S04]  /*02a0*/  IADD3 R7, PT, PT, R8, 0x1, RZ ;  /* 0x0000000108077810 */ /* 0x002fc80007ffe0ff */
[----:B------:R-:W-:-:S13]  /*02b0*/  ISETP.GE.AND P0, PT, R7, UR10, PT ;  /* 0x0000000a07007c0c */ /* 0x000fda000bf06270 */
[----:B------:R-:W-:Y:S05]  /*02c0*/  @!P0 BRA `(.L_x_7) ;  /* 0xfffffffc00a88947 */ /* 0x000fea000383ffff */
.L_x_4:
[----:B------:R-:W-:Y:S05]  /*02d0*/  BSYNC.RECONVERGENT B0 ;  /* 0x0000000000007941 */ /* 0x000fea0003800200 */
.L_x_3:
[----:B------:R-:W-:Y:S06]  /*02e0*/  BAR.SYNC.DEFER_BLOCKING 0x0 ;  /* 0x0000000000007b1d */ /* 0x000fec0000010000 */
[----:B------:R-:W-:Y:S05]  /*02f0*/  BRA.U UP0, `(.L_x_8) ;  /* 0xfffffffd00647547 */ /* 0x000fea000b83ffff */
[----:B------:R-:W-:Y:S05]  /*0300*/  EXIT ;  /* 0x000000000000794d */ /* 0x000fea0003800000 */
.L_x_9:
        /* <DEDUP_REMOVED lines=15> */
.L_x_12:


//--------------------- .nv.shared.reserved.0     --------------------------
	.section	.nv.shared.reserved.0,"aw",@nobits
	.weak		__nv_reservedSMEM_offset_0_alias
	.size		__nv_reservedSMEM_offset_0_alias, 0, 64
	.other		__nv_reservedSMEM_offset_0_alias,@"STO_CUDA_RESERVED_SHARED STV_DEFAULT"
__nv_reservedSMEM_offset_0_alias:
	.zero		0
	.zero		64


//--------------------- .nv.global                --------------------------
	.section	.nv.global,"aw",@nobits
.nv.global:
	.type		_ZN34_INTERNAL_9290c29e_4_k_cu_ce9efbc36thrust24THRUST_300001_SM_1000_NS12placeholders2_8E,@object
	.size		_ZN34_INTERNAL_9290c29e_4_k_cu_ce9efbc36thrust24THRUST_300001_SM_1000_NS12placeholders2_8E,(_ZN34_INTERNAL_9290c29e_4_k_cu_ce9efbc34cuda3std3__436_GLOBAL__N__9290c29e_4_k_cu_ce9efbc36ignoreE - _ZN34_INTERNAL_9290c29e_4_k_cu_ce9efbc36thrust24THRUST_300001_SM_1000_NS12placeholders2_8E)
_ZN34_INTERNAL_9290c29e_4_k_cu_ce9efbc36thrust24THRUST_300001_SM_1000_NS12placeholders2_8E:
	.zero		1
	.type		_ZN34_INTERNAL_9290c29e_4_k_cu_ce9efbc34cuda3std3__436_GLOBAL__N__9290c29e_4_k_cu_ce9efbc36ignoreE,@object
	.size		_ZN34_INTERNAL_9290c29e_4_k_cu_ce9efbc34cuda3std3__436_GLOBAL__N__9290c29e_4_k_cu_ce9efbc36ignoreE,(_ZN34_INTERNAL_9290c29e_4_k_cu_ce9efbc34cuda3std6ranges3__45__cpo4dataE - _ZN34_INTERNAL_9290c29e_4_k_cu_ce9efbc34cuda3std3__436_GLOBAL__N__9290c29e_4_k_cu_ce9efbc36ignoreE)
_ZN34_INTERNAL_9290c29e_4_k_cu_ce9efbc34cuda3std3__436_GLOBAL__N__9290c29e_4_k_cu_ce9efbc36ignoreE:
	.zero		1
	.type		_ZN34_INTERNAL_9290c29e_4_k_cu_ce9efbc34cuda3std6ranges3__45__cpo4dataE,@object
	.size		_ZN34_INTERNAL_9290c29e_4_k_cu_ce9efbc34cuda3std6ranges3__45__cpo4dataE,(_ZN34_INTERNAL_9290c29e_4_k_cu_ce9efbc36thrust24THRUST_300001_SM_1000_NS6system3cpp3parE - _ZN34_INTERNAL_9290c29e_4_k_cu_ce9efbc34cuda3std6ranges3__45__cpo4dataE)
_ZN34_INTERNAL_9290c29e_4_k_cu_ce9efbc34cuda3std6ranges3__45__cpo4dataE:
	.zero		1
	.type		_ZN34_INTERNAL_9290c29e_4_k_cu_ce9efbc36thrust24THRUST_300001_SM_1000_NS6system3cpp3parE,@object
	.size		_ZN34_INTERNAL_9290c29e_4_k_cu_ce9efbc36thrust24THRUST_300001_SM_1000_NS6system3cpp3parE,(_ZN34_INTERNAL_9290c29e_4_k_cu_ce9efbc34cuda3std3__45__cpo5beginE - _ZN34_INTERNAL_9290c29e_4_k_cu_ce9efbc36thrust24THRUST_300001_SM_1000_NS6system3cpp3parE)
_ZN34_INTERNAL_9290c29e_4_k_cu_ce9efbc36thrust24THRUST_300001_SM_1000_NS6system3cpp3parE:
	.zero		1
	.type		_ZN34_INTERNAL_9290c29e_4_k_cu_ce9efbc34cuda3std3__45__cpo5beginE,@object
	.size		_ZN34_INTERNAL_9290c29e_4_k_cu_ce9efbc34cuda3std3__45__cpo5beginE,(_ZN34_INTERNAL_9290c29e_4_k_cu_ce9efbc34cuda3std6ranges3__45__cpo5beginE - _ZN34_INTERNAL_9290c29e_4_k_cu_ce9efbc34cuda3std3__45__cpo5beginE)
_ZN34_INTERNAL_9290c29e_4_k_cu_ce9efbc34cuda3std3__45__cpo5beginE:
	.zero		1
	.type		_ZN34_INTERNAL_9290c29e_4_k_cu_ce9efbc34cuda3std6ranges3__45__cpo5beginE,@object
	.size		_ZN34_INTERNAL_9290c29e_4_k_cu_ce9efbc34cuda3std6ranges3__45__cpo5beginE,(_ZN34_INTERNAL_9290c29e_4_k_cu_ce9efbc36thrust24THRUST_300001_SM_1000_NS6deviceE - _ZN34_INTERNAL_9290c29e_4_k_cu_ce9efbc34cuda3std6ranges3__45__cpo5beginE)
_ZN34_INTERNAL_9290c29e_4_k_cu_ce9efbc34cuda3std6ranges3__45__cpo5beginE:
	.zero		1
	.type		_ZN34_INTERNAL_9290c29e_4_k_cu_ce9efbc36thrust24THRUST_300001_SM_1000_NS6deviceE,@object
	.size		_ZN34_INTERNAL_9290c29e_4_k_cu_ce9efbc36thrust24THRUST_300001_SM_1000_NS6deviceE,(_ZN34_INTERNAL_9290c29e_4_k_cu_ce9efbc34cuda3std3__47nulloptE - _ZN34_INTERNAL_9290c29e_4_k_cu_ce9efbc36thrust24THRUST_300001_SM_1000_NS6deviceE)
_ZN34_INTERNAL_9290c29e_4_k_cu_ce9efbc36thrust24THRUST_300001_SM_1000_NS6deviceE:
	.zero		1
	.type		_ZN34_INTERNAL_9290c29e_4_k_cu_ce9efbc34cuda3std3__47nulloptE,@object
	.size		_ZN34_INTERNAL_9290c29e_4_k_cu_ce9efbc34cuda3std3__47nulloptE,(_ZN34_INTERNAL_9290c29e_4_k_cu_ce9efbc34cuda3std6ranges3__45__cpo8distanceE - _ZN34_INTERNAL_9290c29e_4_k_cu_ce9efbc34cuda3std3__47nulloptE)
_ZN34_INTERNAL_9290c29e_4_k_cu_ce9efbc34cuda3std3__47nulloptE:
	.zero		1
	.type		_ZN34_INTERNAL_9290c29e_4_k_cu_ce9efbc34cuda3std6ranges3__45__cpo8distanceE,@object
	.size		_ZN34_INTERNAL_9290c29e_4_k_cu_ce9efbc34cuda3std6ranges3__45__cpo8distanceE,(_ZN34_INTERNAL_9290c29e_4_k_cu_ce9efbc36thrust24THRUST_300001_SM_1000_NS12placeholders2_4E - _ZN34_INTERNAL_9290c29e_4_k_cu_ce9efbc34cuda3std6ranges3__45__cpo8distanceE)
_ZN34_INTERNAL_9290c29e_4_k_cu_ce9efbc34cuda3std6ranges3__45__cpo8distanceE:
	.zero		1
	.type		_ZN34_INTERNAL_9290c29e_4_k_cu_ce9efbc36thrust24THRUST_300001_SM_1000_NS12placeholders2_4E,@object
	.size		_ZN34_INTERNAL_9290c29e_4_k_cu_ce9efbc36thrust24THRUST_300001_SM_1000_NS12placeholders2_4E,(_ZN34_INTERNAL_9290c29e_4_k_cu_ce9efbc34cuda3std3__45__cpo6rbeginE - _ZN34_INTERNAL_9290c29e_4_k_cu_ce9efbc36thrust24THRUST_300001_SM_1000_NS12placeholders2_4E)
_ZN34_INTERNAL_9290c29e_4_k_cu_ce9efbc36thrust24THRUST_300001_SM_1000_NS12placeholders2_4E:
	.zero		1
	.type		_ZN34_INTERNAL_9290c29e_4_k_cu_ce9efbc34cuda3std3__45__cpo6rbeginE,@object
	.size		_ZN34_INTERNAL_9290c29e_4_k_cu_ce9efbc34cuda3std3__45__cpo6rbeginE,(_ZN34_INTERNAL_9290c29e_4_k_cu_ce9efbc34cuda3std6ranges3__45__cpo7advanceE - _ZN34_INTERNAL_9290c29e_4_k_cu_ce9efbc34cuda3std3__45__cpo6rbeginE)
_ZN34_INTERNAL_9290c29e_4_k_cu_ce9efbc34cuda3std3__45__cpo6rbeginE:
	.zero		1
	.type		_ZN34_INTERNAL_9290c29e_4_k_cu_ce9efbc34cuda3std6ranges3__45__cpo7advanceE,@object
	.size		_ZN34_INTERNAL_9290c29e_4_k_cu_ce9efbc34cuda3std6ranges3__45__cpo7advanceE,(_ZN34_INTERNAL_9290c29e_4_k_cu_ce9efbc36thrust24THRUST_300001_SM_1000_NS12placeholders3_10E - _ZN34_INTERNAL_9290c29e_4_k_cu_ce9efbc34cuda3std6ranges3__45__cpo7advanceE)
_ZN34_INTERNAL_9290c29e_4_k_cu_ce9efbc34cuda3std6ranges3__45__cpo7advanceE:
	.zero		1
	.type		_ZN34_INTERNAL_9290c29e_4_k_cu_ce9efbc36thrust24THRUST_300001_SM_1000_NS12placeholders3_10E,@object
	.size		_ZN34_INTERNAL_9290c29e_4_k_cu_ce9efbc36thrust24THRUST_300001_SM_1000_NS12placeholders3_10E,(_ZN34_INTERNAL_9290c29e_4_k_cu_ce9efbc34cuda3std3__48in_placeE - _ZN34_INTERNAL_9290c29e_4_k_cu_ce9efbc36thrust24THRUST_300001_SM_1000_NS12placeholders3_10E)
_ZN34_INTERNAL_9290c29e_4_k_cu_ce9efbc36thrust24THRUST_300001_SM_1000_NS12placeholders3_10E:
	.zero		1
	.type		_ZN34_INTERNAL_9290c29e_4_k_cu_ce9efbc34cuda3std3__48in_placeE,@object
	.size		_ZN34_INTERNAL_9290c29e_4_k_cu_ce9efbc34cuda3std3__48in_placeE,(_ZN34_INTERNAL_9290c29e_4_k_cu_ce9efbc34cuda3std6ranges3__45__cpo4sizeE - _ZN34_INTERNAL_9290c29e_4_k_cu_ce9efbc34cuda3std3__48in_placeE)
_ZN34_INTERNAL_9290c29e_4_k_cu_ce9efbc34cuda3std3__48in_placeE:
	.zero		1
	.type		_ZN34_INTERNAL_9290c29e_4_k_cu_ce9efbc34cuda3std6ranges3__45__cpo4sizeE,@object
	.size		_ZN34_INTERNAL_9290c29e_4_k_cu_ce9efbc34cuda3std6ranges3__45__cpo4sizeE,(_ZN34_INTERNAL_9290c29e_4_k_cu_ce9efbc36thrust24THRUST_300001_SM_1000_NS12placeholders2_2E - _ZN34_INTERNAL_9290c29e_4_k_cu_ce9efbc34cuda3std6ranges3__45__cpo4sizeE)
_ZN34_INTERNAL_9290c29e_4_k_cu_ce9efbc34cuda3std6ranges3__45__cpo4sizeE:
	.zero		1
	.type		_ZN34_INTERNAL_9290c29e_4_k_cu_ce9efbc36thrust24THRUST_300001_SM_1000_NS12placeholders2_2E,@object
	.size		_ZN34_INTERNAL_9290c29e_4_k_cu_ce9efbc36thrust24THRUST_300001_SM_1000_NS12placeholders2_2E,(_ZN34_INTERNAL_9290c29e_4_k_cu_ce9efbc34cuda3std3__45__cpo6cbeginE - _ZN34_INTERNAL_9290c29e_4_k_cu_ce9efbc36thrust24THRUST_300001_SM_1000_NS12placeholders2_2E)
_ZN34_INTERNAL_9290c29e_4_k_cu_ce9efbc36thrust24THRUST_300001_SM_1000_NS12placeholders2_2E:
	.zero		1
	.type		_ZN34_INTERNAL_9290c29e_4_k_cu_ce9efbc34cuda3std3__45__cpo6cbeginE,@object
	.size		_ZN34_INTERNAL_9290c29e_4_k_cu_ce9efbc34cuda3std3__45__cpo6cbeginE,(_ZN34_INTERNAL_9290c29e_4_k_cu_ce9efbc34cuda3std6ranges3__45__cpo6cbeginE - _ZN34_INTERNAL_9290c29e_4_k_cu_ce9efbc34cuda3std3__45__cpo6cbeginE)
_ZN34_INTERNAL_9290c29e_4_k_cu_ce9efbc34cuda3std3__45__cpo6cbeginE:
	.zero		1
	.type		_ZN34_INTERNAL_9290c29e_4_k_cu_ce9efbc34cuda3std6ranges3__45__cpo6cbeginE,@object
	.size		_ZN34_INTERNAL_9290c29e_4_k_cu_ce9efbc34cuda3std6ranges3__45__cpo6cbeginE,(_ZN34_INTERNAL_9290c29e_4_k_cu_ce9efbc36thrust24THRUST_300001_SM_1000_NS12placeholders2_6E - _ZN34_INTERNAL_9290c29e_4_k_cu_ce9efbc34cuda3std6ranges3__45__cpo6cbeginE)
_ZN34_INTERNAL_9290c29e_4_k_cu_ce9efbc34cuda3std6ranges3__45__cpo6cbeginE:
	.zero		1
	.type		_ZN34_INTERNAL_9290c29e_4_k_cu_ce9efbc36thrust24THRUST_300001_SM_1000_NS12placeholders2_6E,@object
	.size		_ZN34_INTERNAL_9290c29e_4_k_cu_ce9efbc36thrust24THRUST_300001_SM_1000_NS12placeholders2_6E,(_ZN34_INTERNAL_9290c29e_4_k_cu_ce9efbc34cuda3std3__45__cpo7crbeginE - _ZN34_INTERNAL_9290c29e_4_k_cu_ce9efbc36thrust24THRUST_300001_SM_1000_NS12placeholders2_6E)
_ZN34_INTERNAL_9290c29e_4_k_cu_ce9efbc36thrust24THRUST_300001_SM_1000_NS12placeholders2_6E:
	.zero		1
	.type		_ZN34_INTERNAL_9290c29e_4_k_cu_ce9efbc34cuda3std3__45__cpo7crbeginE,@object
	.size		_ZN34_INTERNAL_9290c29e_4_k_cu_ce9efbc34cuda3std3__45__cpo7crbeginE,(_ZN34_INTERNAL_9290c29e_4_k_cu_ce9efbc34cuda3std6ranges3__45__cpo4nextE - _ZN34_INTERNAL_9290c29e_4_k_cu_ce9efbc34cuda3std3__45__cpo7crbeginE)
_ZN34_INTERNAL_9290c29e_4_k_cu_ce9efbc34cuda3std3__45__cpo7crbeginE:
	.zero		1
	.type		_ZN34_INTERNAL_9290c29e_4_k_cu_ce9efbc34cuda3std6ranges3__45__cpo4nextE,@object
	.size		_ZN34_INTERNAL_9290c29e_4_k_cu_ce9efbc34cuda3std6ranges3__45__cpo4nextE,(_ZN34_INTERNAL_9290c29e_4_k_cu_ce9efbc34cuda3std6ranges3__45__cpo4swapE - _ZN34_INTERNAL_9290c29e_4_k_cu_ce9efbc34cuda3std6ranges3__45__cpo4nextE)
_ZN34_INTERNAL_9290c29e_4_k_cu_ce9efbc34cuda3std6ranges3__45__cpo4nextE:
	.zero		1
	.type		_ZN34_INTERNAL_9290c29e_4_k_cu_ce9efbc34cuda3std6ranges3__45__cpo4swapE,@object
	.size		_ZN34_INTERNAL_9290c29e_4_k_cu_ce9efbc34cuda3std6ranges3__45__cpo4swapE,(_ZN34_INTERNAL_9290c29e_4_k_cu_ce9efbc36thrust24THRUST_300001_SM_1000_NS8cuda_cub10par_nosyncE - _ZN34_INTERNAL_9290c29e_4_k_cu_ce9efbc34cuda3std6ranges3__45__cpo4swapE)
_ZN34_INTERNAL_9290c29e_4_k_cu_ce9efbc34cuda3std6ranges3__45__cpo4swapE:
	.zero		1
	.type		_ZN34_INTERNAL_9290c29e_4_k_cu_ce9efbc36thrust24THRUST_300001_SM_1000_NS8cuda_cub10par_nosyncE,@object
	.size		_ZN34_INTERNAL_9290c29e_4_k_cu_ce9efbc36thrust24THRUST_300001_SM_1000_NS8cuda_cub10par_nosyncE,(_ZN34_INTERNAL_9290c29e_4_k_cu_ce9efbc36thrust24THRUST_300001_SM_1000_NS3seqE - _ZN34_INTERNAL_9290c29e_4_k_cu_ce9efbc36thrust24THRUST_300001_SM_1000_NS8cuda_cub10par_nosyncE)
_ZN34_INTERNAL_9290c29e_4_k_cu_ce9efbc36thrust24THRUST_300001_SM_1000_NS8cuda_cub10par_nosyncE:
	.zero		1
	.type		_ZN34_INTERNAL_9290c29e_4_k_cu_ce9efbc36thrust24THRUST_300001_SM_1000_NS3seqE,@object
	.size		_ZN34_INTERNAL_9290c29e_4_k_cu_ce9efbc36thrust24THRUST_300001_SM_1000_NS3seqE,(_ZN34_INTERNAL_9290c29e_4_k_cu_ce9efbc34cuda3std3__420unreachable_sentinelE - _ZN34_INTERNAL_9290c29e_4_k_cu_ce9efbc36thrust24THRUST_300001_SM_1000_NS3seqE)
_ZN34_INTERNAL_9290c29e_4_k_cu_ce9efbc36thrust24THRUST_300001_SM_1000_NS3seqE:
	.zero		1
	.type		_ZN34_INTERNAL_9290c29e_4_k_cu_ce9efbc34cuda3std3__420unreachable_sentinelE,@object
	.size		_ZN34_INTERNAL_9290c29e_4_k_cu_ce9efbc34cuda3std3__420unreachable_sentinelE,(_ZN34_INTERNAL_9290c29e_4_k_cu_ce9efbc34cuda3std6ranges3__45__cpo5ssizeE - _ZN34_INTERNAL_9290c29e_4_k_cu_ce9efbc34cuda3std3__420unreachable_sentinelE)
_ZN34_INTERNAL_9290c29e_4_k_cu_ce9efbc34cuda3std3__420unreachable_sentinelE:
	.zero		1
	.type		_ZN34_INTERNAL_9290c29e_4_k_cu_ce9efbc34cuda3std6ranges3__45__cpo5ssizeE,@object
	.size		_ZN34_INTERNAL_9290c29e_4_k_cu_ce9efbc34cuda3std6ranges3__45__cpo5ssizeE,(_ZN34_INTERNAL_9290c29e_4_k_cu_ce9efbc36thrust24THRUST_300001_SM_1000_NS12placeholders2_3E - _ZN34_INTERNAL_9290c29e_4_k_cu_ce9efbc34cuda3std6ranges3__45__cpo5ssizeE)
_ZN34_INTERNAL_9290c29e_4_k_cu_ce9efbc34cuda3std6ranges3__45__cpo5ssizeE:
	.zero		1
	.type		_ZN34_INTERNAL_9290c29e_4_k_cu_ce9efbc36thrust24THRUST_300001_SM_1000_NS12placeholders2_3E,@object
	.size		_ZN34_INTERNAL_9290c29e_4_k_cu_ce9efbc36thrust24THRUST_300001_SM_1000_NS12placeholders2_3E,(_ZN34_INTERNAL_9290c29e_4_k_cu_ce9efbc34cuda3std3__45__cpo4cendE - _ZN34_INTERNAL_9290c29e_4_k_cu_ce9efbc36thrust24THRUST_300001_SM_1000_NS12placeholders2_3E)
_ZN34_INTERNAL_9290c29e_4_k_cu_ce9efbc36thrust24THRUST_300001_SM_1000_NS12placeholders2_3E:
	.zero		1
	.type		_ZN34_INTERNAL_9290c29e_4_k_cu_ce9efbc34cuda3std3__45__cpo4cendE,@object
	.size		_ZN34_INTERNAL_9290c29e_4_k_cu_ce9efbc34cuda3std3__45__cpo4cendE,(_ZN34_INTERNAL_9290c29e_4_k_cu_ce9efbc34cuda3std6ranges3__45__cpo4cendE - _ZN34_INTERNAL_9290c29e_4_k_cu_ce9efbc34cuda3std3__45__cpo4cendE)
_ZN34_INTERNAL_9290c29e_4_k_cu_ce9efbc34cuda3std3__45__cpo4cendE:
	.zero		1
	.type		_ZN34_INTERNAL_9290c29e_4_k_cu_ce9efbc34cuda3std6ranges3__45__cpo4cendE,@object
	.size		_ZN34_INTERNAL_9290c29e_4_k_cu_ce9efbc34cuda3std6ranges3__45__cpo4cendE,(_ZN34_INTERNAL_9290c29e_4_k_cu_ce9efbc36thrust24THRUST_300001_SM_1000_NS12placeholders2_7E - _ZN34_INTERNAL_9290c29e_4_k_cu_ce9efbc34cuda3std6ranges3__45__cpo4cendE)
_ZN34_INTERNAL_9290c29e_4_k_cu_ce9efbc34cuda3std6ranges3__45__cpo4cendE:
	.zero		1
	.type		_ZN34_INTERNAL_9290c29e_4_k_cu_ce9efbc36thrust24THRUST_300001_SM_1000_NS12placeholders2_7E,@object
	.size		_ZN34_INTERNAL_9290c29e_4_k_cu_ce9efbc36thrust24THRUST_300001_SM_1000_NS12placeholders2_7E,(_ZN34_INTERNAL_9290c29e_4_k_cu_ce9efbc34cuda3std3__45__cpo5crendE - _ZN34_INTERNAL_9290c29e_4_k_cu_ce9efbc36thrust24THRUST_300001_SM_1000_NS12placeholders2_7E)
_ZN34_INTERNAL_9290c29e_4_k_cu_ce9efbc36thrust24THRUST_300001_SM_1000_NS12placeholders2_7E:
	.zero		1
	.type		_ZN34_INTERNAL_9290c29e_4_k_cu_ce9efbc34cuda3std3__45__cpo5crendE,@object
	.size		_ZN34_INTERNAL_9290c29e_4_k_cu_ce9efbc34cuda3std3__45__cpo5crendE,(_ZN34_INTERNAL_9290c29e_4_k_cu_ce9efbc34cuda3std6ranges3__45__cpo4prevE - _ZN34_INTERNAL_9290c29e_4_k_cu_ce9efbc34cuda3std3__45__cpo5crendE)
_ZN34_INTERNAL_9290c29e_4_k_cu_ce9efbc34cuda3std3__45__cpo5crendE:
	.zero		1
	.type		_ZN34_INTERNAL_9290c29e_4_k_cu_ce9efbc34cuda3std6ranges3__45__cpo4prevE,@object
	.size		_ZN34_INTERNAL_9290c29e_4_k_cu_ce9efbc34cuda3std6ranges3__45__cpo4prevE,(_ZN34_INTERNAL_9290c29e_4_k_cu_ce9efbc34cuda3std6ranges3__45__cpo9iter_moveE - _ZN34_INTERNAL_9290c29e_4_k_cu_ce9efbc34cuda3std6ranges3__45__cpo4prevE)
_ZN34_INTERNAL_9290c29e_4_k_cu_ce9efbc34cuda3std6ranges3__45__cpo4prevE:
	.zero		1
	.type		_ZN34_INTERNAL_9290c29e_4_k_cu_ce9efbc34cuda3std6ranges3__45__cpo9iter_moveE,@object
	.size		_ZN34_INTERNAL_9290c29e_4_k_cu_ce9efbc34cuda3std6ranges3__45__cpo9iter_moveE,(_ZN34_INTERNAL_9290c29e_4_k_cu_ce9efbc36thrust24THRUST_300001_SM_1000_NS6system6detail10sequential3seqE - _ZN34_INTERNAL_9290c29e_4_k_cu_ce9efbc34cuda3std6ranges3__45__cpo9iter_moveE)
_ZN34_INTERNAL_9290c29e_4_k_cu_ce9efbc34cuda3std6ranges3__45__cpo9iter_moveE:
	.zero		1
	.type		_ZN34_INTERNAL_9290c29e_4_k_cu_ce9efbc36thrust24THRUST_300001_SM_1000_NS6system6detail10sequential3seqE,@object
	.size		_ZN34_INTERNAL_9290c29e_4_k_cu_ce9efbc36thrust24THRUST_300001_SM_1000_NS6system6detail10sequential3seqE,(_ZN34_INTERNAL_9290c29e_4_k_cu_ce9efbc36thrust24THRUST_300001_SM_1000_NS12placeholders2_9E - _ZN34_INTERNAL_9290c29e_4_k_cu_ce9efbc36thrust24THRUST_300001_SM_1000_NS6system6detail10sequential3seqE)
_ZN34_INTERNAL_9290c29e_4_k_cu_ce9efbc36thrust24THRUST_300001_SM_1000_NS6system6detail10sequential3seqE:
	.zero		1
	.type		_ZN34_INTERNAL_9290c29e_4_k_cu_ce9efbc36thrust24THRUST_300001_SM_1000_NS12placeholders2_9E,@object
	.size		_ZN34_INTERNAL_9290c29e_4_k_cu_ce9efbc36thrust24THRUST_300001_SM_1000_NS12placeholders2_9E,(_ZN34_INTERNAL_9290c29e_4_k_cu_ce9efbc34cuda3std3__419piecewise_constructE - _ZN34_INTERNAL_9290c29e_4_k_cu_ce9efbc36thrust24THRUST_300001_SM_1000_NS12placeholders2_9E)
_ZN34_INTERNAL_9290c29e_4_k_cu_ce9efbc36thrust24THRUST_300001_SM_1000_NS12placeholders2_9E:
	.zero		1
	.type		_ZN34_INTERNAL_9290c29e_4_k_cu_ce9efbc34cuda3std3__419piecewise_constructE,@object
	.size		_ZN34_INTERNAL_9290c29e_4_k_cu_ce9efbc34cuda3std3__419piecewise_constructE,(_ZN34_INTERNAL_9290c29e_4_k_cu_ce9efbc34cuda3std6ranges3__45__cpo5cdataE - _ZN34_INTERNAL_9290c29e_4_k_cu_ce9efbc34cuda3std3__419piecewise_constructE)
_ZN34_INTERNAL_9290c29e_4_k_cu_ce9efbc34cuda3std3__419piecewise_constructE:
	.zero		1
	.type		_ZN34_INTERNAL_9290c29e_4_k_cu_ce9efbc34cuda3std6ranges3__45__cpo5cdataE,@object
	.size		_ZN34_INTERNAL_9290c29e_4_k_cu_ce9efbc34cuda3std6ranges3__45__cpo5cdataE,(_ZN34_INTERNAL_9290c29e_4_k_cu_ce9efbc36thrust24THRUST_300001_SM_1000_NS12placeholders2_1E - _ZN34_INTERNAL_9290c29e_4_k_cu_ce9efbc34cuda3std6ranges3__45__cpo5cdataE)
_ZN34_INTERNAL_9290c29e_4_k_cu_ce9efbc34cuda3std6ranges3__45__cpo5cdataE:
	.zero		1
	.type		_ZN34_INTERNAL_9290c29e_4_k_cu_ce9efbc36thrust24THRUST_300001_SM_1000_NS12placeholders2_1E,@object
	.size		_ZN34_INTERNAL_9290c29e_4_k_cu_ce9efbc36thrust24THRUST_300001_SM_1000_NS12placeholders2_1E,(_ZN34_INTERNAL_9290c29e_4_k_cu_ce9efbc34cuda3std3__45__cpo3endE - _ZN34_INTERNAL_9290c29e_4_k_cu_ce9efbc36thrust24THRUST_300001_SM_1000_NS12placeholders2_1E)
_ZN34_INTERNAL_9290c29e_4_k_cu_ce9efbc36thrust24THRUST_300001_SM_1000_NS12placeholders2_1E:
	.zero		1
	.type		_ZN34_INTERNAL_9290c29e_4_k_cu_ce9efbc34cuda3std3__45__cpo3endE,@object
	.size		_ZN34_INTERNAL_9290c29e_4_k_cu_ce9efbc34cuda3std3__45__cpo3endE,(_ZN34_INTERNAL_9290c29e_4_k_cu_ce9efbc34cuda3std6ranges3__45__cpo3endE - _ZN34_INTERNAL_9290c29e_4_k_cu_ce9efbc34cuda3std3__45__cpo3endE)
_ZN34_INTERNAL_9290c29e_4_k_cu_ce9efbc34cuda3std3__45__cpo3endE:
	.zero		1
	.type		_ZN34_INTERNAL_9290c29e_4_k_cu_ce9efbc34cuda3std6ranges3__45__cpo3endE,@object
	.size		_ZN34_INTERNAL_9290c29e_4_k_cu_ce9efbc34cuda3std6ranges3__45__cpo3endE,(_ZN34_INTERNAL_9290c29e_4_k_cu_ce9efbc36thrust24THRUST_300001_SM_1000_NS12placeholders2_5E - _ZN34_INTERNAL_9290c29e_4_k_cu_ce9efbc34cuda3std6ranges3__45__cpo3endE)
_ZN34_INTERNAL_9290c29e_4_k_cu_ce9efbc34cuda3std6ranges3__45__cpo3endE:
	.zero		1
	.type		_ZN34_INTERNAL_9290c29e_4_k_cu_ce9efbc36thrust24THRUST_300001_SM_1000_NS12placeholders2_5E,@object
	.size		_ZN34_INTERNAL_9290c29e_4_k_cu_ce9efbc36thrust24THRUST_300001_SM_1000_NS12placeholders2_5E,(_ZN34_INTERNAL_9290c29e_4_k_cu_ce9efbc34cuda3std3__45__cpo4rendE - _ZN34_INTERNAL_9290c29e_4_k_cu_ce9efbc36thrust24THRUST_300001_SM_1000_NS12placeholders2_5E)
_ZN34_INTERNAL_9290c29e_4_k_cu_ce9efbc36thrust24THRUST_300001_SM_1000_NS12placeholders2_5E:
	.zero		1
	.type		_ZN34_INTERNAL_9290c29e_4_k_cu_ce9efbc34cuda3std3__45__cpo4rendE,@object
	.size		_ZN34_INTERNAL_9290c29e_4_k_cu_ce9efbc34cuda3std3__45__cpo4rendE,(_ZN34_INTERNAL_9290c29e_4_k_cu_ce9efbc34cuda3std6ranges3__45__cpo9iter_swapE - _ZN34_INTERNAL_9290c29e_4_k_cu_ce9efbc34cuda3std3__45__cpo4rendE)
_ZN34_INTERNAL_9290c29e_4_k_cu_ce9efbc34cuda3std3__45__cpo4rendE:
	.zero		1
	.type		_ZN34_INTERNAL_9290c29e_4_k_cu_ce9efbc34cuda3std6ranges3__45__cpo9iter_swapE,@object
	.size		_ZN34_INTERNAL_9290c29e_4_k_cu_ce9efbc34cuda3std6ranges3__45__cpo9iter_swapE,(_ZN34_INTERNAL_9290c29e_4_k_cu_ce9efbc34cuda3std3__48unexpectE - _ZN34_INTERNAL_9290c29e_4_k_cu_ce9efbc34cuda3std6ranges3__45__cpo9iter_swapE)
_ZN34_INTERNAL_9290c29e_4_k_cu_ce9efbc34cuda3std6ranges3__45__cpo9iter_swapE:
	.zero		1
	.type		_ZN34_INTERNAL_9290c29e_4_k_cu_ce9efbc34cuda3std3__48unexpectE,@object
	.size		_ZN34_INTERNAL_9290c29e_4_k_cu_ce9efbc34cuda3std3__48unexpectE,(_ZN34_INTERNAL_9290c29e_4_k_cu_ce9efbc36thrust24THRUST_300001_SM_1000_NS8cuda_cub3parE - _ZN34_INTERNAL_9290c29e_4_k_cu_ce9efbc34cuda3std3__48unexpectE)
_ZN34_INTERNAL_9290c29e_4_k_cu_ce9efbc34cuda3std3__48unexpectE:
	.zero		1
	.type		_ZN34_INTERNAL_9290c29e_4_k_cu_ce9efbc36thrust24THRUST_300001_SM_1000_NS8cuda_cub3parE,@object
	.size		_ZN34_INTERNAL_9290c29e_4_k_cu_ce9efbc36thrust24THRUST_300001_SM_1000_NS8cuda_cub3parE,(.L_29 - _ZN34_INTERNAL_9290c29e_4_k_cu_ce9efbc36thrust24THRUST_300001_SM_1000_NS8cuda_cub3parE)
_ZN34_INTERNAL_9290c29e_4_k_cu_ce9efbc36thrust24THRUST_300001_SM_1000_NS8cuda_cub3parE:
	.zero		1
.L_29:


//--------------------- .nv.shared._Z17BitonicBlockMergePiii --------------------------
	.section	.nv.shared._Z17BitonicBlockMergePiii,"aw",@nobits
	.sectionflags	@""
	.align	4
.nv.shared._Z17BitonicBlockMergePiii:
	.zero		5380


//--------------------- .nv.constant0._ZN3cub18CUB_300001_SM_10006detail11EmptyKernelIvEEvv --------------------------
	.section	.nv.constant0._ZN3cub18CUB_300001_SM_10006detail11EmptyKernelIvEEvv,"a",@progbits
	.sectionflags	@""
	.align	4
.nv.constant0._ZN3cub18CUB_300001_SM_10006detail11EmptyKernelIvEEvv:
	.zero		896


//--------------------- .nv.constant0._Z17BitonicBlockMergePiii --------------------------
	.section	.nv.constant0._Z17BitonicBlockMergePiii,"a",@progbits
	.sectionflags	@""
	.align	4
.nv.constant0._Z17BitonicBlockMergePiii:
	.zero		912


//--------------------- .nv.constant0._Z14EvenOddPreSortPii --------------------------
	.section	.nv.constant0._Z14EvenOddPreSortPii,"a",@progbits
	.sectionflags	@""
	.align	4
.nv.constant0._Z14EvenOddPreSortPii:
	.zero		908


//--------------------- SYMBOLS --------------------------

	.type		.nv.reservedSmem.offset0,@object
	.size		.nv.reservedSmem.offset0,0x4
	.type		.nv.reservedSmem.cap,@object
	.size		.nv.reservedSmem.cap,0x4
